//
// Generated by NVIDIA NVVM Compiler
//
// Compiler Build ID: CL-36424714
// Cuda compilation tools, release 13.0, V13.0.88
// Based on NVVM 20.0.0
//

.version 9.0
.target sm_100
.address_size 64

	// .globl	_ZN8pygpukit3ops10w8a16_gemm24w8a16_gemm_kernel_bf16tcEPK13__nv_bfloat16PKhS4_PS2_iiii
// _ZZN8pygpukit3ops10w8a16_gemm24w8a16_gemm_kernel_bf16tcEPK13__nv_bfloat16PKhS4_PS2_iiiiE3smA has been demoted
// _ZZN8pygpukit3ops10w8a16_gemm24w8a16_gemm_kernel_bf16tcEPK13__nv_bfloat16PKhS4_PS2_iiiiE3smB has been demoted
.const .align 4 .b8 _ZN8pygpukit3ops10w8a16_gemm9g_fp8_lutE[1024];

.visible .entry _ZN8pygpukit3ops10w8a16_gemm24w8a16_gemm_kernel_bf16tcEPK13__nv_bfloat16PKhS4_PS2_iiii(
	.param .u64 .ptr .align 1 _ZN8pygpukit3ops10w8a16_gemm24w8a16_gemm_kernel_bf16tcEPK13__nv_bfloat16PKhS4_PS2_iiii_param_0,
	.param .u64 .ptr .align 1 _ZN8pygpukit3ops10w8a16_gemm24w8a16_gemm_kernel_bf16tcEPK13__nv_bfloat16PKhS4_PS2_iiii_param_1,
	.param .u64 .ptr .align 1 _ZN8pygpukit3ops10w8a16_gemm24w8a16_gemm_kernel_bf16tcEPK13__nv_bfloat16PKhS4_PS2_iiii_param_2,
	.param .u64 .ptr .align 1 _ZN8pygpukit3ops10w8a16_gemm24w8a16_gemm_kernel_bf16tcEPK13__nv_bfloat16PKhS4_PS2_iiii_param_3,
	.param .u32 _ZN8pygpukit3ops10w8a16_gemm24w8a16_gemm_kernel_bf16tcEPK13__nv_bfloat16PKhS4_PS2_iiii_param_4,
	.param .u32 _ZN8pygpukit3ops10w8a16_gemm24w8a16_gemm_kernel_bf16tcEPK13__nv_bfloat16PKhS4_PS2_iiii_param_5,
	.param .u32 _ZN8pygpukit3ops10w8a16_gemm24w8a16_gemm_kernel_bf16tcEPK13__nv_bfloat16PKhS4_PS2_iiii_param_6,
	.param .u32 _ZN8pygpukit3ops10w8a16_gemm24w8a16_gemm_kernel_bf16tcEPK13__nv_bfloat16PKhS4_PS2_iiii_param_7
)
.maxntid 256
.minnctapersm 2
{
	.reg .pred 	%p<294>;
	.reg .b16 	%rs<255>;
	.reg .b32 	%r<737>;
	.reg .b32 	%f<835>;
	.reg .b64 	%rd<220>;
	// demoted variable
	.shared .align 2 .b8 _ZZN8pygpukit3ops10w8a16_gemm24w8a16_gemm_kernel_bf16tcEPK13__nv_bfloat16PKhS4_PS2_iiiiE3smA[20480];
	// demoted variable
	.shared .align 2 .b8 _ZZN8pygpukit3ops10w8a16_gemm24w8a16_gemm_kernel_bf16tcEPK13__nv_bfloat16PKhS4_PS2_iiiiE3smB[20480];
	ld.param.u64 	%rd18, [_ZN8pygpukit3ops10w8a16_gemm24w8a16_gemm_kernel_bf16tcEPK13__nv_bfloat16PKhS4_PS2_iiii_param_0];
	ld.param.u64 	%rd16, [_ZN8pygpukit3ops10w8a16_gemm24w8a16_gemm_kernel_bf16tcEPK13__nv_bfloat16PKhS4_PS2_iiii_param_1];
	ld.param.u64 	%rd17, [_ZN8pygpukit3ops10w8a16_gemm24w8a16_gemm_kernel_bf16tcEPK13__nv_bfloat16PKhS4_PS2_iiii_param_2];
	ld.param.u64 	%rd19, [_ZN8pygpukit3ops10w8a16_gemm24w8a16_gemm_kernel_bf16tcEPK13__nv_bfloat16PKhS4_PS2_iiii_param_3];
	ld.param.u32 	%r77, [_ZN8pygpukit3ops10w8a16_gemm24w8a16_gemm_kernel_bf16tcEPK13__nv_bfloat16PKhS4_PS2_iiii_param_4];
	ld.param.u32 	%r78, [_ZN8pygpukit3ops10w8a16_gemm24w8a16_gemm_kernel_bf16tcEPK13__nv_bfloat16PKhS4_PS2_iiii_param_5];
	ld.param.u32 	%r81, [_ZN8pygpukit3ops10w8a16_gemm24w8a16_gemm_kernel_bf16tcEPK13__nv_bfloat16PKhS4_PS2_iiii_param_6];
	cvta.to.global.u64 	%rd1, %rd19;
	cvta.to.global.u64 	%rd2, %rd16;
	cvta.to.global.u64 	%rd3, %rd17;
	cvta.to.global.u64 	%rd4, %rd18;
	mov.u32 	%r82, %tid.x;
	mov.u32 	%r83, %ctaid.y;
	shl.b32 	%r2, %r83, 7;
	mov.u32 	%r84, %ctaid.x;
	shl.b32 	%r3, %r84, 7;
	shr.u32 	%r85, %r82, 1;
	and.b32  	%r4, %r85, 96;
	shl.b32 	%r86, %r82, 1;
	and.b32  	%r5, %r86, 64;
	shr.s32 	%r87, %r81, 31;
	shr.u32 	%r88, %r87, 27;
	add.s32 	%r89, %r81, %r88;
	shr.s32 	%r6, %r89, 5;
	shr.u32 	%r90, %r82, 2;
	and.b32  	%r7, %r90, 7;
	and.b32  	%r8, %r82, 3;
	shl.b32 	%r9, %r82, 4;
	and.b32  	%r10, %r9, 16;
	or.b32  	%r11, %r2, %r85;
	setp.lt.s32 	%p1, %r11, %r77;
	or.b32  	%r91, %r10, 15;
	setp.lt.s32 	%p2, %r91, %r81;
	and.pred  	%p3, %p1, %p2;
	mov.u32 	%r92, _ZZN8pygpukit3ops10w8a16_gemm24w8a16_gemm_kernel_bf16tcEPK13__nv_bfloat16PKhS4_PS2_iiiiE3smA;
	mad.lo.s32 	%r12, %r85, 80, %r92;
	@%p3 bra 	$L__BB0_327;
	setp.lt.s32 	%p4, %r11, %r77;
	mad.lo.s32 	%r94, %r81, %r11, %r10;
	setp.lt.s32 	%p5, %r10, %r81;
	and.pred  	%p6, %p4, %p5;
	shl.b32 	%r95, %r10, 1;
	add.s32 	%r13, %r12, %r95;
	mul.wide.u32 	%rd20, %r94, 2;
	add.s64 	%rd5, %rd4, %rd20;
	@%p6 bra 	$L__BB0_2;
	bra.uni 	$L__BB0_3;
$L__BB0_2:
	ld.global.nc.u16 	%rs2, [%rd5];
	st.shared.u16 	[%r13], %rs2;
	bra.uni 	$L__BB0_4;
$L__BB0_3:
	mov.f32 	%f193, 0f00000000;
	// begin inline asm
	{  cvt.rn.bf16.f32 %rs1, %f193;}

	// end inline asm
	st.shared.u16 	[%r13], %rs1;
$L__BB0_4:
	setp.lt.s32 	%p7, %r11, %r77;
	add.s32 	%r97, %r10, 1;
	setp.lt.s32 	%p8, %r97, %r81;
	and.pred  	%p9, %p7, %p8;
	@%p9 bra 	$L__BB0_6;
	mov.f32 	%f194, 0f00000000;
	// begin inline asm
	{  cvt.rn.bf16.f32 %rs3, %f194;}

	// end inline asm
	st.shared.u16 	[%r13+2], %rs3;
	bra.uni 	$L__BB0_7;
$L__BB0_6:
	ld.global.nc.u16 	%rs4, [%rd5+2];
	st.shared.u16 	[%r13+2], %rs4;
$L__BB0_7:
	setp.lt.s32 	%p10, %r11, %r77;
	add.s32 	%r99, %r10, 2;
	setp.lt.s32 	%p11, %r99, %r81;
	and.pred  	%p12, %p10, %p11;
	@%p12 bra 	$L__BB0_9;
	mov.f32 	%f195, 0f00000000;
	// begin inline asm
	{  cvt.rn.bf16.f32 %rs5, %f195;}

	// end inline asm
	st.shared.u16 	[%r13+4], %rs5;
	bra.uni 	$L__BB0_10;
$L__BB0_9:
	ld.global.nc.u16 	%rs6, [%rd5+4];
	st.shared.u16 	[%r13+4], %rs6;
$L__BB0_10:
	setp.lt.s32 	%p13, %r11, %r77;
	add.s32 	%r101, %r10, 3;
	setp.lt.s32 	%p14, %r101, %r81;
	and.pred  	%p15, %p13, %p14;
	@%p15 bra 	$L__BB0_12;
	mov.f32 	%f196, 0f00000000;
	// begin inline asm
	{  cvt.rn.bf16.f32 %rs7, %f196;}

	// end inline asm
	st.shared.u16 	[%r13+6], %rs7;
	bra.uni 	$L__BB0_13;
$L__BB0_12:
	ld.global.nc.u16 	%rs8, [%rd5+6];
	st.shared.u16 	[%r13+6], %rs8;
$L__BB0_13:
	setp.lt.s32 	%p16, %r11, %r77;
	add.s32 	%r103, %r10, 4;
	setp.lt.s32 	%p17, %r103, %r81;
	and.pred  	%p18, %p16, %p17;
	@%p18 bra 	$L__BB0_15;
	mov.f32 	%f197, 0f00000000;
	// begin inline asm
	{  cvt.rn.bf16.f32 %rs9, %f197;}

	// end inline asm
	st.shared.u16 	[%r13+8], %rs9;
	bra.uni 	$L__BB0_16;
$L__BB0_15:
	ld.global.nc.u16 	%rs10, [%rd5+8];
	st.shared.u16 	[%r13+8], %rs10;
$L__BB0_16:
	setp.lt.s32 	%p19, %r11, %r77;
	add.s32 	%r105, %r10, 5;
	setp.lt.s32 	%p20, %r105, %r81;
	and.pred  	%p21, %p19, %p20;
	@%p21 bra 	$L__BB0_18;
	mov.f32 	%f198, 0f00000000;
	// begin inline asm
	{  cvt.rn.bf16.f32 %rs11, %f198;}

	// end inline asm
	st.shared.u16 	[%r13+10], %rs11;
	bra.uni 	$L__BB0_19;
$L__BB0_18:
	ld.global.nc.u16 	%rs12, [%rd5+10];
	st.shared.u16 	[%r13+10], %rs12;
$L__BB0_19:
	setp.lt.s32 	%p22, %r11, %r77;
	add.s32 	%r107, %r10, 6;
	setp.lt.s32 	%p23, %r107, %r81;
	and.pred  	%p24, %p22, %p23;
	@%p24 bra 	$L__BB0_21;
	mov.f32 	%f199, 0f00000000;
	// begin inline asm
	{  cvt.rn.bf16.f32 %rs13, %f199;}

	// end inline asm
	st.shared.u16 	[%r13+12], %rs13;
	bra.uni 	$L__BB0_22;
$L__BB0_21:
	ld.global.nc.u16 	%rs14, [%rd5+12];
	st.shared.u16 	[%r13+12], %rs14;
$L__BB0_22:
	setp.lt.s32 	%p25, %r11, %r77;
	add.s32 	%r109, %r10, 7;
	setp.lt.s32 	%p26, %r109, %r81;
	and.pred  	%p27, %p25, %p26;
	@%p27 bra 	$L__BB0_24;
	mov.f32 	%f200, 0f00000000;
	// begin inline asm
	{  cvt.rn.bf16.f32 %rs15, %f200;}

	// end inline asm
	st.shared.u16 	[%r13+14], %rs15;
	bra.uni 	$L__BB0_25;
$L__BB0_24:
	ld.global.nc.u16 	%rs16, [%rd5+14];
	st.shared.u16 	[%r13+14], %rs16;
$L__BB0_25:
	setp.lt.s32 	%p28, %r11, %r77;
	add.s32 	%r111, %r10, 8;
	setp.lt.s32 	%p29, %r111, %r81;
	and.pred  	%p30, %p28, %p29;
	@%p30 bra 	$L__BB0_27;
	mov.f32 	%f201, 0f00000000;
	// begin inline asm
	{  cvt.rn.bf16.f32 %rs17, %f201;}

	// end inline asm
	st.shared.u16 	[%r13+16], %rs17;
	bra.uni 	$L__BB0_28;
$L__BB0_27:
	ld.global.nc.u16 	%rs18, [%rd5+16];
	st.shared.u16 	[%r13+16], %rs18;
$L__BB0_28:
	setp.lt.s32 	%p31, %r11, %r77;
	add.s32 	%r113, %r10, 9;
	setp.lt.s32 	%p32, %r113, %r81;
	and.pred  	%p33, %p31, %p32;
	@%p33 bra 	$L__BB0_30;
	mov.f32 	%f202, 0f00000000;
	// begin inline asm
	{  cvt.rn.bf16.f32 %rs19, %f202;}

	// end inline asm
	st.shared.u16 	[%r13+18], %rs19;
	bra.uni 	$L__BB0_31;
$L__BB0_30:
	ld.global.nc.u16 	%rs20, [%rd5+18];
	st.shared.u16 	[%r13+18], %rs20;
$L__BB0_31:
	setp.lt.s32 	%p34, %r11, %r77;
	add.s32 	%r115, %r10, 10;
	setp.lt.s32 	%p35, %r115, %r81;
	and.pred  	%p36, %p34, %p35;
	@%p36 bra 	$L__BB0_33;
	mov.f32 	%f203, 0f00000000;
	// begin inline asm
	{  cvt.rn.bf16.f32 %rs21, %f203;}

	// end inline asm
	st.shared.u16 	[%r13+20], %rs21;
	bra.uni 	$L__BB0_34;
$L__BB0_33:
	ld.global.nc.u16 	%rs22, [%rd5+20];
	st.shared.u16 	[%r13+20], %rs22;
$L__BB0_34:
	setp.lt.s32 	%p37, %r11, %r77;
	add.s32 	%r117, %r10, 11;
	setp.lt.s32 	%p38, %r117, %r81;
	and.pred  	%p39, %p37, %p38;
	@%p39 bra 	$L__BB0_36;
	mov.f32 	%f204, 0f00000000;
	// begin inline asm
	{  cvt.rn.bf16.f32 %rs23, %f204;}

	// end inline asm
	st.shared.u16 	[%r13+22], %rs23;
	bra.uni 	$L__BB0_37;
$L__BB0_36:
	ld.global.nc.u16 	%rs24, [%rd5+22];
	st.shared.u16 	[%r13+22], %rs24;
$L__BB0_37:
	setp.lt.s32 	%p40, %r11, %r77;
	add.s32 	%r119, %r10, 12;
	setp.lt.s32 	%p41, %r119, %r81;
	and.pred  	%p42, %p40, %p41;
	@%p42 bra 	$L__BB0_39;
	mov.f32 	%f205, 0f00000000;
	// begin inline asm
	{  cvt.rn.bf16.f32 %rs25, %f205;}

	// end inline asm
	st.shared.u16 	[%r13+24], %rs25;
	bra.uni 	$L__BB0_40;
$L__BB0_39:
	ld.global.nc.u16 	%rs26, [%rd5+24];
	st.shared.u16 	[%r13+24], %rs26;
$L__BB0_40:
	setp.lt.s32 	%p43, %r11, %r77;
	add.s32 	%r121, %r10, 13;
	setp.lt.s32 	%p44, %r121, %r81;
	and.pred  	%p45, %p43, %p44;
	@%p45 bra 	$L__BB0_42;
	mov.f32 	%f206, 0f00000000;
	// begin inline asm
	{  cvt.rn.bf16.f32 %rs27, %f206;}

	// end inline asm
	st.shared.u16 	[%r13+26], %rs27;
	bra.uni 	$L__BB0_43;
$L__BB0_42:
	ld.global.nc.u16 	%rs28, [%rd5+26];
	st.shared.u16 	[%r13+26], %rs28;
$L__BB0_43:
	setp.lt.s32 	%p46, %r11, %r77;
	add.s32 	%r123, %r10, 14;
	setp.lt.s32 	%p47, %r123, %r81;
	and.pred  	%p48, %p46, %p47;
	@%p48 bra 	$L__BB0_45;
	mov.f32 	%f207, 0f00000000;
	// begin inline asm
	{  cvt.rn.bf16.f32 %rs29, %f207;}

	// end inline asm
	st.shared.u16 	[%r13+28], %rs29;
	bra.uni 	$L__BB0_46;
$L__BB0_45:
	ld.global.nc.u16 	%rs30, [%rd5+28];
	st.shared.u16 	[%r13+28], %rs30;
$L__BB0_46:
	mov.f32 	%f208, 0f00000000;
	// begin inline asm
	{  cvt.rn.bf16.f32 %rs31, %f208;}

	// end inline asm
	st.shared.u16 	[%r13+30], %rs31;
$L__BB0_47:
	shr.u32 	%r733, %r82, 3;
	and.b32  	%r15, %r9, 112;
	setp.ge.s32 	%p49, %r733, %r81;
	shl.b32 	%r135, %r733, 1;
	mov.u32 	%r136, _ZZN8pygpukit3ops10w8a16_gemm24w8a16_gemm_kernel_bf16tcEPK13__nv_bfloat16PKhS4_PS2_iiiiE3smB;
	add.s32 	%r16, %r136, %r135;
	@%p49 bra 	$L__BB0_49;
	add.s32 	%r137, %r15, %r3;
	mad.lo.s32 	%r138, %r78, %r733, %r137;
	cvt.s64.s32 	%rd23, %r138;
	add.s64 	%rd24, %rd2, %rd23;
	ld.global.nc.v4.u32 	{%r139, %r140, %r141, %r142}, [%rd24];
	shr.s32 	%r143, %r137, 31;
	shr.u32 	%r144, %r143, 25;
	add.s32 	%r145, %r137, %r144;
	shr.s32 	%r146, %r145, 7;
	mul.wide.s32 	%rd25, %r146, 2;
	add.s64 	%rd26, %rd3, %rd25;
	ld.global.nc.u16 	%rs32, [%rd26];
	// begin inline asm
	{ cvt.f32.bf16 %f209, %rs32;}

	// end inline asm
	shl.b32 	%r147, %r139, 2;
	cvt.u64.u32 	%rd27, %r147;
	and.b64  	%rd28, %rd27, 1020;
	mov.u64 	%rd29, _ZN8pygpukit3ops10w8a16_gemm9g_fp8_lutE;
	add.s64 	%rd30, %rd29, %rd28;
	ld.const.f32 	%f241, [%rd30];
	mul.f32 	%f210, %f209, %f241;
	// begin inline asm
	{  cvt.rn.bf16.f32 %rs33, %f210;}

	// end inline asm
	mad.lo.s32 	%r148, %r15, 80, %r16;
	st.shared.u16 	[%r148], %rs33;
	add.s32 	%r149, %r137, 1;
	shr.s32 	%r150, %r149, 31;
	shr.u32 	%r151, %r150, 25;
	add.s32 	%r152, %r149, %r151;
	shr.s32 	%r153, %r152, 7;
	mul.wide.s32 	%rd31, %r153, 2;
	add.s64 	%rd32, %rd3, %rd31;
	ld.global.nc.u16 	%rs34, [%rd32];
	// begin inline asm
	{ cvt.f32.bf16 %f211, %rs34;}

	// end inline asm
	shr.u32 	%r154, %r139, 6;
	cvt.u64.u32 	%rd33, %r154;
	and.b64  	%rd34, %rd33, 1020;
	add.s64 	%rd35, %rd29, %rd34;
	ld.const.f32 	%f242, [%rd35];
	mul.f32 	%f212, %f211, %f242;
	// begin inline asm
	{  cvt.rn.bf16.f32 %rs35, %f212;}

	// end inline asm
	st.shared.u16 	[%r148+80], %rs35;
	add.s32 	%r155, %r137, 2;
	shr.s32 	%r156, %r155, 31;
	shr.u32 	%r157, %r156, 25;
	add.s32 	%r158, %r155, %r157;
	shr.s32 	%r159, %r158, 7;
	mul.wide.s32 	%rd36, %r159, 2;
	add.s64 	%rd37, %rd3, %rd36;
	ld.global.nc.u16 	%rs36, [%rd37];
	// begin inline asm
	{ cvt.f32.bf16 %f213, %rs36;}

	// end inline asm
	shr.u32 	%r160, %r139, 14;
	cvt.u64.u32 	%rd38, %r160;
	and.b64  	%rd39, %rd38, 1020;
	add.s64 	%rd40, %rd29, %rd39;
	ld.const.f32 	%f243, [%rd40];
	mul.f32 	%f214, %f213, %f243;
	// begin inline asm
	{  cvt.rn.bf16.f32 %rs37, %f214;}

	// end inline asm
	st.shared.u16 	[%r148+160], %rs37;
	add.s32 	%r161, %r137, 3;
	shr.s32 	%r162, %r161, 31;
	shr.u32 	%r163, %r162, 25;
	add.s32 	%r164, %r161, %r163;
	shr.s32 	%r165, %r164, 7;
	mul.wide.s32 	%rd41, %r165, 2;
	add.s64 	%rd42, %rd3, %rd41;
	ld.global.nc.u16 	%rs38, [%rd42];
	// begin inline asm
	{ cvt.f32.bf16 %f215, %rs38;}

	// end inline asm
	shr.u32 	%r166, %r139, 24;
	mul.wide.u32 	%rd43, %r166, 4;
	add.s64 	%rd44, %rd29, %rd43;
	ld.const.f32 	%f244, [%rd44];
	mul.f32 	%f216, %f215, %f244;
	// begin inline asm
	{  cvt.rn.bf16.f32 %rs39, %f216;}

	// end inline asm
	st.shared.u16 	[%r148+240], %rs39;
	add.s32 	%r167, %r137, 4;
	shr.s32 	%r168, %r167, 31;
	shr.u32 	%r169, %r168, 25;
	add.s32 	%r170, %r167, %r169;
	shr.s32 	%r171, %r170, 7;
	mul.wide.s32 	%rd45, %r171, 2;
	add.s64 	%rd46, %rd3, %rd45;
	ld.global.nc.u16 	%rs40, [%rd46];
	// begin inline asm
	{ cvt.f32.bf16 %f217, %rs40;}

	// end inline asm
	shl.b32 	%r172, %r140, 2;
	cvt.u64.u32 	%rd47, %r172;
	and.b64  	%rd48, %rd47, 1020;
	add.s64 	%rd49, %rd29, %rd48;
	ld.const.f32 	%f245, [%rd49];
	mul.f32 	%f218, %f217, %f245;
	// begin inline asm
	{  cvt.rn.bf16.f32 %rs41, %f218;}

	// end inline asm
	st.shared.u16 	[%r148+320], %rs41;
	add.s32 	%r173, %r137, 5;
	shr.s32 	%r174, %r173, 31;
	shr.u32 	%r175, %r174, 25;
	add.s32 	%r176, %r173, %r175;
	shr.s32 	%r177, %r176, 7;
	mul.wide.s32 	%rd50, %r177, 2;
	add.s64 	%rd51, %rd3, %rd50;
	ld.global.nc.u16 	%rs42, [%rd51];
	// begin inline asm
	{ cvt.f32.bf16 %f219, %rs42;}

	// end inline asm
	shr.u32 	%r178, %r140, 6;
	cvt.u64.u32 	%rd52, %r178;
	and.b64  	%rd53, %rd52, 1020;
	add.s64 	%rd54, %rd29, %rd53;
	ld.const.f32 	%f246, [%rd54];
	mul.f32 	%f220, %f219, %f246;
	// begin inline asm
	{  cvt.rn.bf16.f32 %rs43, %f220;}

	// end inline asm
	st.shared.u16 	[%r148+400], %rs43;
	add.s32 	%r179, %r137, 6;
	shr.s32 	%r180, %r179, 31;
	shr.u32 	%r181, %r180, 25;
	add.s32 	%r182, %r179, %r181;
	shr.s32 	%r183, %r182, 7;
	mul.wide.s32 	%rd55, %r183, 2;
	add.s64 	%rd56, %rd3, %rd55;
	ld.global.nc.u16 	%rs44, [%rd56];
	// begin inline asm
	{ cvt.f32.bf16 %f221, %rs44;}

	// end inline asm
	shr.u32 	%r184, %r140, 14;
	cvt.u64.u32 	%rd57, %r184;
	and.b64  	%rd58, %rd57, 1020;
	add.s64 	%rd59, %rd29, %rd58;
	ld.const.f32 	%f247, [%rd59];
	mul.f32 	%f222, %f221, %f247;
	// begin inline asm
	{  cvt.rn.bf16.f32 %rs45, %f222;}

	// end inline asm
	st.shared.u16 	[%r148+480], %rs45;
	add.s32 	%r185, %r137, 7;
	shr.s32 	%r186, %r185, 31;
	shr.u32 	%r187, %r186, 25;
	add.s32 	%r188, %r185, %r187;
	shr.s32 	%r189, %r188, 7;
	mul.wide.s32 	%rd60, %r189, 2;
	add.s64 	%rd61, %rd3, %rd60;
	ld.global.nc.u16 	%rs46, [%rd61];
	// begin inline asm
	{ cvt.f32.bf16 %f223, %rs46;}

	// end inline asm
	shr.u32 	%r190, %r140, 24;
	mul.wide.u32 	%rd62, %r190, 4;
	add.s64 	%rd63, %rd29, %rd62;
	ld.const.f32 	%f248, [%rd63];
	mul.f32 	%f224, %f223, %f248;
	// begin inline asm
	{  cvt.rn.bf16.f32 %rs47, %f224;}

	// end inline asm
	st.shared.u16 	[%r148+560], %rs47;
	add.s32 	%r191, %r137, 8;
	shr.s32 	%r192, %r191, 31;
	shr.u32 	%r193, %r192, 25;
	add.s32 	%r194, %r191, %r193;
	shr.s32 	%r195, %r194, 7;
	mul.wide.s32 	%rd64, %r195, 2;
	add.s64 	%rd65, %rd3, %rd64;
	ld.global.nc.u16 	%rs48, [%rd65];
	// begin inline asm
	{ cvt.f32.bf16 %f225, %rs48;}

	// end inline asm
	shl.b32 	%r196, %r141, 2;
	cvt.u64.u32 	%rd66, %r196;
	and.b64  	%rd67, %rd66, 1020;
	add.s64 	%rd68, %rd29, %rd67;
	ld.const.f32 	%f249, [%rd68];
	mul.f32 	%f226, %f225, %f249;
	// begin inline asm
	{  cvt.rn.bf16.f32 %rs49, %f226;}

	// end inline asm
	st.shared.u16 	[%r148+640], %rs49;
	add.s32 	%r197, %r137, 9;
	shr.s32 	%r198, %r197, 31;
	shr.u32 	%r199, %r198, 25;
	add.s32 	%r200, %r197, %r199;
	shr.s32 	%r201, %r200, 7;
	mul.wide.s32 	%rd69, %r201, 2;
	add.s64 	%rd70, %rd3, %rd69;
	ld.global.nc.u16 	%rs50, [%rd70];
	// begin inline asm
	{ cvt.f32.bf16 %f227, %rs50;}

	// end inline asm
	shr.u32 	%r202, %r141, 6;
	cvt.u64.u32 	%rd71, %r202;
	and.b64  	%rd72, %rd71, 1020;
	add.s64 	%rd73, %rd29, %rd72;
	ld.const.f32 	%f250, [%rd73];
	mul.f32 	%f228, %f227, %f250;
	// begin inline asm
	{  cvt.rn.bf16.f32 %rs51, %f228;}

	// end inline asm
	st.shared.u16 	[%r148+720], %rs51;
	add.s32 	%r203, %r137, 10;
	shr.s32 	%r204, %r203, 31;
	shr.u32 	%r205, %r204, 25;
	add.s32 	%r206, %r203, %r205;
	shr.s32 	%r207, %r206, 7;
	mul.wide.s32 	%rd74, %r207, 2;
	add.s64 	%rd75, %rd3, %rd74;
	ld.global.nc.u16 	%rs52, [%rd75];
	// begin inline asm
	{ cvt.f32.bf16 %f229, %rs52;}

	// end inline asm
	shr.u32 	%r208, %r141, 14;
	cvt.u64.u32 	%rd76, %r208;
	and.b64  	%rd77, %rd76, 1020;
	add.s64 	%rd78, %rd29, %rd77;
	ld.const.f32 	%f251, [%rd78];
	mul.f32 	%f230, %f229, %f251;
	// begin inline asm
	{  cvt.rn.bf16.f32 %rs53, %f230;}

	// end inline asm
	st.shared.u16 	[%r148+800], %rs53;
	add.s32 	%r209, %r137, 11;
	shr.s32 	%r210, %r209, 31;
	shr.u32 	%r211, %r210, 25;
	add.s32 	%r212, %r209, %r211;
	shr.s32 	%r213, %r212, 7;
	mul.wide.s32 	%rd79, %r213, 2;
	add.s64 	%rd80, %rd3, %rd79;
	ld.global.nc.u16 	%rs54, [%rd80];
	// begin inline asm
	{ cvt.f32.bf16 %f231, %rs54;}

	// end inline asm
	shr.u32 	%r214, %r141, 24;
	mul.wide.u32 	%rd81, %r214, 4;
	add.s64 	%rd82, %rd29, %rd81;
	ld.const.f32 	%f252, [%rd82];
	mul.f32 	%f232, %f231, %f252;
	// begin inline asm
	{  cvt.rn.bf16.f32 %rs55, %f232;}

	// end inline asm
	st.shared.u16 	[%r148+880], %rs55;
	add.s32 	%r215, %r137, 12;
	shr.s32 	%r216, %r215, 31;
	shr.u32 	%r217, %r216, 25;
	add.s32 	%r218, %r215, %r217;
	shr.s32 	%r219, %r218, 7;
	mul.wide.s32 	%rd83, %r219, 2;
	add.s64 	%rd84, %rd3, %rd83;
	ld.global.nc.u16 	%rs56, [%rd84];
	// begin inline asm
	{ cvt.f32.bf16 %f233, %rs56;}

	// end inline asm
	shl.b32 	%r220, %r142, 2;
	cvt.u64.u32 	%rd85, %r220;
	and.b64  	%rd86, %rd85, 1020;
	add.s64 	%rd87, %rd29, %rd86;
	ld.const.f32 	%f253, [%rd87];
	mul.f32 	%f234, %f233, %f253;
	// begin inline asm
	{  cvt.rn.bf16.f32 %rs57, %f234;}

	// end inline asm
	st.shared.u16 	[%r148+960], %rs57;
	add.s32 	%r221, %r137, 13;
	shr.s32 	%r222, %r221, 31;
	shr.u32 	%r223, %r222, 25;
	add.s32 	%r224, %r221, %r223;
	shr.s32 	%r225, %r224, 7;
	mul.wide.s32 	%rd88, %r225, 2;
	add.s64 	%rd89, %rd3, %rd88;
	ld.global.nc.u16 	%rs58, [%rd89];
	// begin inline asm
	{ cvt.f32.bf16 %f235, %rs58;}

	// end inline asm
	shr.u32 	%r226, %r142, 6;
	cvt.u64.u32 	%rd90, %r226;
	and.b64  	%rd91, %rd90, 1020;
	add.s64 	%rd92, %rd29, %rd91;
	ld.const.f32 	%f254, [%rd92];
	mul.f32 	%f236, %f235, %f254;
	// begin inline asm
	{  cvt.rn.bf16.f32 %rs59, %f236;}

	// end inline asm
	st.shared.u16 	[%r148+1040], %rs59;
	add.s32 	%r227, %r137, 14;
	shr.s32 	%r228, %r227, 31;
	shr.u32 	%r229, %r228, 25;
	add.s32 	%r230, %r227, %r229;
	shr.s32 	%r231, %r230, 7;
	mul.wide.s32 	%rd93, %r231, 2;
	add.s64 	%rd94, %rd3, %rd93;
	ld.global.nc.u16 	%rs60, [%rd94];
	// begin inline asm
	{ cvt.f32.bf16 %f237, %rs60;}

	// end inline asm
	shr.u32 	%r232, %r142, 14;
	cvt.u64.u32 	%rd95, %r232;
	and.b64  	%rd96, %rd95, 1020;
	add.s64 	%rd97, %rd29, %rd96;
	ld.const.f32 	%f255, [%rd97];
	mul.f32 	%f238, %f237, %f255;
	// begin inline asm
	{  cvt.rn.bf16.f32 %rs61, %f238;}

	// end inline asm
	st.shared.u16 	[%r148+1120], %rs61;
	add.s32 	%r233, %r137, 15;
	shr.s32 	%r234, %r233, 31;
	shr.u32 	%r235, %r234, 25;
	add.s32 	%r236, %r233, %r235;
	shr.s32 	%r237, %r236, 7;
	mul.wide.s32 	%rd98, %r237, 2;
	add.s64 	%rd99, %rd3, %rd98;
	ld.global.nc.u16 	%rs62, [%rd99];
	// begin inline asm
	{ cvt.f32.bf16 %f239, %rs62;}

	// end inline asm
	shr.u32 	%r238, %r142, 24;
	mul.wide.u32 	%rd100, %r238, 4;
	add.s64 	%rd101, %rd29, %rd100;
	ld.const.f32 	%f256, [%rd101];
	mul.f32 	%f240, %f239, %f256;
	// begin inline asm
	{  cvt.rn.bf16.f32 %rs63, %f240;}

	// end inline asm
	st.shared.u16 	[%r148+1200], %rs63;
$L__BB0_49:
	bar.sync 	0;
	setp.lt.s32 	%p50, %r81, 32;
	mov.f32 	%f707, 0f00000000;
	mov.f32 	%f708, %f707;
	mov.f32 	%f709, %f707;
	mov.f32 	%f710, %f707;
	mov.f32 	%f711, %f707;
	mov.f32 	%f712, %f707;
	mov.f32 	%f713, %f707;
	mov.f32 	%f714, %f707;
	mov.f32 	%f715, %f707;
	mov.f32 	%f716, %f707;
	mov.f32 	%f717, %f707;
	mov.f32 	%f718, %f707;
	mov.f32 	%f719, %f707;
	mov.f32 	%f720, %f707;
	mov.f32 	%f721, %f707;
	mov.f32 	%f722, %f707;
	mov.f32 	%f723, %f707;
	mov.f32 	%f724, %f707;
	mov.f32 	%f725, %f707;
	mov.f32 	%f726, %f707;
	mov.f32 	%f727, %f707;
	mov.f32 	%f728, %f707;
	mov.f32 	%f729, %f707;
	mov.f32 	%f730, %f707;
	mov.f32 	%f731, %f707;
	mov.f32 	%f732, %f707;
	mov.f32 	%f733, %f707;
	mov.f32 	%f734, %f707;
	mov.f32 	%f735, %f707;
	mov.f32 	%f736, %f707;
	mov.f32 	%f737, %f707;
	mov.f32 	%f738, %f707;
	mov.f32 	%f739, %f707;
	mov.f32 	%f740, %f707;
	mov.f32 	%f741, %f707;
	mov.f32 	%f742, %f707;
	mov.f32 	%f743, %f707;
	mov.f32 	%f744, %f707;
	mov.f32 	%f745, %f707;
	mov.f32 	%f746, %f707;
	mov.f32 	%f747, %f707;
	mov.f32 	%f748, %f707;
	mov.f32 	%f749, %f707;
	mov.f32 	%f750, %f707;
	mov.f32 	%f751, %f707;
	mov.f32 	%f752, %f707;
	mov.f32 	%f753, %f707;
	mov.f32 	%f754, %f707;
	mov.f32 	%f755, %f707;
	mov.f32 	%f756, %f707;
	mov.f32 	%f757, %f707;
	mov.f32 	%f758, %f707;
	mov.f32 	%f759, %f707;
	mov.f32 	%f760, %f707;
	mov.f32 	%f761, %f707;
	mov.f32 	%f762, %f707;
	mov.f32 	%f763, %f707;
	mov.f32 	%f764, %f707;
	mov.f32 	%f765, %f707;
	mov.f32 	%f766, %f707;
	mov.f32 	%f767, %f707;
	mov.f32 	%f768, %f707;
	mov.f32 	%f769, %f707;
	mov.f32 	%f770, %f707;
	@%p50 bra 	$L__BB0_102;
	add.s32 	%r240, %r15, %r3;
	shr.s32 	%r241, %r240, 31;
	shr.u32 	%r242, %r241, 25;
	add.s32 	%r243, %r240, %r242;
	shr.s32 	%r17, %r243, 7;
	add.s32 	%r244, %r240, 1;
	shr.s32 	%r245, %r244, 31;
	shr.u32 	%r246, %r245, 25;
	add.s32 	%r247, %r244, %r246;
	shr.s32 	%r18, %r247, 7;
	add.s32 	%r248, %r240, 2;
	shr.s32 	%r249, %r248, 31;
	shr.u32 	%r250, %r249, 25;
	add.s32 	%r251, %r248, %r250;
	shr.s32 	%r19, %r251, 7;
	add.s32 	%r252, %r240, 3;
	shr.s32 	%r253, %r252, 31;
	shr.u32 	%r254, %r253, 25;
	add.s32 	%r255, %r252, %r254;
	shr.s32 	%r20, %r255, 7;
	add.s32 	%r256, %r240, 4;
	shr.s32 	%r257, %r256, 31;
	shr.u32 	%r258, %r257, 25;
	add.s32 	%r259, %r256, %r258;
	shr.s32 	%r21, %r259, 7;
	add.s32 	%r260, %r240, 5;
	shr.s32 	%r261, %r260, 31;
	shr.u32 	%r262, %r261, 25;
	add.s32 	%r263, %r260, %r262;
	shr.s32 	%r22, %r263, 7;
	add.s32 	%r264, %r240, 6;
	shr.s32 	%r265, %r264, 31;
	shr.u32 	%r266, %r265, 25;
	add.s32 	%r267, %r264, %r266;
	shr.s32 	%r23, %r267, 7;
	add.s32 	%r268, %r240, 7;
	shr.s32 	%r269, %r268, 31;
	shr.u32 	%r270, %r269, 25;
	add.s32 	%r271, %r268, %r270;
	shr.s32 	%r24, %r271, 7;
	add.s32 	%r272, %r240, 8;
	shr.s32 	%r273, %r272, 31;
	shr.u32 	%r274, %r273, 25;
	add.s32 	%r275, %r272, %r274;
	shr.s32 	%r25, %r275, 7;
	add.s32 	%r276, %r240, 9;
	shr.s32 	%r277, %r276, 31;
	shr.u32 	%r278, %r277, 25;
	add.s32 	%r279, %r276, %r278;
	shr.s32 	%r26, %r279, 7;
	add.s32 	%r280, %r240, 10;
	shr.s32 	%r281, %r280, 31;
	shr.u32 	%r282, %r281, 25;
	add.s32 	%r283, %r280, %r282;
	shr.s32 	%r27, %r283, 7;
	add.s32 	%r284, %r240, 11;
	shr.s32 	%r285, %r284, 31;
	shr.u32 	%r286, %r285, 25;
	add.s32 	%r287, %r284, %r286;
	shr.s32 	%r28, %r287, 7;
	add.s32 	%r288, %r240, 12;
	shr.s32 	%r289, %r288, 31;
	shr.u32 	%r290, %r289, 25;
	add.s32 	%r291, %r288, %r290;
	shr.s32 	%r29, %r291, 7;
	add.s32 	%r292, %r240, 13;
	shr.s32 	%r293, %r292, 31;
	shr.u32 	%r294, %r293, 25;
	add.s32 	%r295, %r292, %r294;
	shr.s32 	%r30, %r295, 7;
	add.s32 	%r296, %r240, 14;
	shr.s32 	%r297, %r296, 31;
	shr.u32 	%r298, %r297, 25;
	add.s32 	%r299, %r296, %r298;
	shr.s32 	%r31, %r299, 7;
	add.s32 	%r300, %r240, 15;
	shr.s32 	%r301, %r300, 31;
	shr.u32 	%r302, %r301, 25;
	add.s32 	%r303, %r300, %r302;
	shr.s32 	%r32, %r303, 7;
	neg.s32 	%r735, %r6;
	add.s32 	%r304, %r733, 32;
	mad.lo.s32 	%r305, %r78, %r304, %r3;
	add.s32 	%r734, %r305, %r15;
	or.b32  	%r732, %r10, 32;
	mad.lo.s32 	%r731, %r81, %r11, %r10;
	mov.b32 	%r736, 0;
	mov.f32 	%f707, 0f00000000;
	mov.u64 	%rd113, _ZN8pygpukit3ops10w8a16_gemm9g_fp8_lutE;
$L__BB0_51:
	mov.u32 	%r45, %r736;
	add.s32 	%r736, %r45, 1;
	and.b32  	%r47, %r45, 1;
	setp.ge.s32 	%p51, %r736, %r6;
	@%p51 bra 	$L__BB0_101;
	setp.lt.s32 	%p52, %r11, %r77;
	xor.b32  	%r48, %r47, 1;
	add.s32 	%r306, %r732, 15;
	setp.lt.s32 	%p53, %r306, %r81;
	and.pred  	%p54, %p52, %p53;
	@%p54 bra 	$L__BB0_328;
	mad.lo.s32 	%r307, %r48, 10240, %r12;
	add.s32 	%r308, %r731, 32;
	setp.lt.s32 	%p56, %r732, %r81;
	and.pred  	%p57, %p52, %p56;
	shl.b32 	%r309, %r10, 1;
	add.s32 	%r49, %r307, %r309;
	mul.wide.u32 	%rd102, %r308, 2;
	add.s64 	%rd6, %rd4, %rd102;
	@%p57 bra 	$L__BB0_54;
	bra.uni 	$L__BB0_55;
$L__BB0_54:
	ld.global.nc.u16 	%rs65, [%rd6];
	st.shared.u16 	[%r49], %rs65;
	bra.uni 	$L__BB0_56;
$L__BB0_55:
	mov.f32 	%f259, 0f00000000;
	// begin inline asm
	{  cvt.rn.bf16.f32 %rs64, %f259;}

	// end inline asm
	st.shared.u16 	[%r49], %rs64;
$L__BB0_56:
	add.s32 	%r310, %r732, 1;
	setp.lt.s32 	%p59, %r310, %r81;
	and.pred  	%p60, %p52, %p59;
	@%p60 bra 	$L__BB0_58;
	mov.f32 	%f260, 0f00000000;
	// begin inline asm
	{  cvt.rn.bf16.f32 %rs66, %f260;}

	// end inline asm
	st.shared.u16 	[%r49+2], %rs66;
	bra.uni 	$L__BB0_59;
$L__BB0_58:
	ld.global.nc.u16 	%rs67, [%rd6+2];
	st.shared.u16 	[%r49+2], %rs67;
$L__BB0_59:
	add.s32 	%r311, %r732, 2;
	setp.lt.s32 	%p62, %r311, %r81;
	and.pred  	%p63, %p52, %p62;
	@%p63 bra 	$L__BB0_61;
	mov.f32 	%f261, 0f00000000;
	// begin inline asm
	{  cvt.rn.bf16.f32 %rs68, %f261;}

	// end inline asm
	st.shared.u16 	[%r49+4], %rs68;
	bra.uni 	$L__BB0_62;
$L__BB0_61:
	ld.global.nc.u16 	%rs69, [%rd6+4];
	st.shared.u16 	[%r49+4], %rs69;
$L__BB0_62:
	add.s32 	%r312, %r732, 3;
	setp.lt.s32 	%p65, %r312, %r81;
	and.pred  	%p66, %p52, %p65;
	@%p66 bra 	$L__BB0_64;
	mov.f32 	%f262, 0f00000000;
	// begin inline asm
	{  cvt.rn.bf16.f32 %rs70, %f262;}

	// end inline asm
	st.shared.u16 	[%r49+6], %rs70;
	bra.uni 	$L__BB0_65;
$L__BB0_64:
	ld.global.nc.u16 	%rs71, [%rd6+6];
	st.shared.u16 	[%r49+6], %rs71;
$L__BB0_65:
	add.s32 	%r313, %r732, 4;
	setp.lt.s32 	%p68, %r313, %r81;
	and.pred  	%p69, %p52, %p68;
	@%p69 bra 	$L__BB0_67;
	mov.f32 	%f263, 0f00000000;
	// begin inline asm
	{  cvt.rn.bf16.f32 %rs72, %f263;}

	// end inline asm
	st.shared.u16 	[%r49+8], %rs72;
	bra.uni 	$L__BB0_68;
$L__BB0_67:
	ld.global.nc.u16 	%rs73, [%rd6+8];
	st.shared.u16 	[%r49+8], %rs73;
$L__BB0_68:
	add.s32 	%r314, %r732, 5;
	setp.lt.s32 	%p71, %r314, %r81;
	and.pred  	%p72, %p52, %p71;
	@%p72 bra 	$L__BB0_70;
	mov.f32 	%f264, 0f00000000;
	// begin inline asm
	{  cvt.rn.bf16.f32 %rs74, %f264;}

	// end inline asm
	st.shared.u16 	[%r49+10], %rs74;
	bra.uni 	$L__BB0_71;
$L__BB0_70:
	ld.global.nc.u16 	%rs75, [%rd6+10];
	st.shared.u16 	[%r49+10], %rs75;
$L__BB0_71:
	add.s32 	%r315, %r732, 6;
	setp.lt.s32 	%p74, %r315, %r81;
	and.pred  	%p75, %p52, %p74;
	@%p75 bra 	$L__BB0_73;
	mov.f32 	%f265, 0f00000000;
	// begin inline asm
	{  cvt.rn.bf16.f32 %rs76, %f265;}

	// end inline asm
	st.shared.u16 	[%r49+12], %rs76;
	bra.uni 	$L__BB0_74;
$L__BB0_73:
	ld.global.nc.u16 	%rs77, [%rd6+12];
	st.shared.u16 	[%r49+12], %rs77;
$L__BB0_74:
	add.s32 	%r316, %r732, 7;
	setp.lt.s32 	%p77, %r316, %r81;
	and.pred  	%p78, %p52, %p77;
	@%p78 bra 	$L__BB0_76;
	mov.f32 	%f266, 0f00000000;
	// begin inline asm
	{  cvt.rn.bf16.f32 %rs78, %f266;}

	// end inline asm
	st.shared.u16 	[%r49+14], %rs78;
	bra.uni 	$L__BB0_77;
$L__BB0_76:
	ld.global.nc.u16 	%rs79, [%rd6+14];
	st.shared.u16 	[%r49+14], %rs79;
$L__BB0_77:
	add.s32 	%r317, %r732, 8;
	setp.lt.s32 	%p80, %r317, %r81;
	and.pred  	%p81, %p52, %p80;
	@%p81 bra 	$L__BB0_79;
	mov.f32 	%f267, 0f00000000;
	// begin inline asm
	{  cvt.rn.bf16.f32 %rs80, %f267;}

	// end inline asm
	st.shared.u16 	[%r49+16], %rs80;
	bra.uni 	$L__BB0_80;
$L__BB0_79:
	ld.global.nc.u16 	%rs81, [%rd6+16];
	st.shared.u16 	[%r49+16], %rs81;
$L__BB0_80:
	add.s32 	%r318, %r732, 9;
	setp.lt.s32 	%p83, %r318, %r81;
	and.pred  	%p84, %p52, %p83;
	@%p84 bra 	$L__BB0_82;
	mov.f32 	%f268, 0f00000000;
	// begin inline asm
	{  cvt.rn.bf16.f32 %rs82, %f268;}

	// end inline asm
	st.shared.u16 	[%r49+18], %rs82;
	bra.uni 	$L__BB0_83;
$L__BB0_82:
	ld.global.nc.u16 	%rs83, [%rd6+18];
	st.shared.u16 	[%r49+18], %rs83;
$L__BB0_83:
	add.s32 	%r319, %r732, 10;
	setp.lt.s32 	%p86, %r319, %r81;
	and.pred  	%p87, %p52, %p86;
	@%p87 bra 	$L__BB0_85;
	mov.f32 	%f269, 0f00000000;
	// begin inline asm
	{  cvt.rn.bf16.f32 %rs84, %f269;}

	// end inline asm
	st.shared.u16 	[%r49+20], %rs84;
	bra.uni 	$L__BB0_86;
$L__BB0_85:
	ld.global.nc.u16 	%rs85, [%rd6+20];
	st.shared.u16 	[%r49+20], %rs85;
$L__BB0_86:
	add.s32 	%r320, %r732, 11;
	setp.lt.s32 	%p89, %r320, %r81;
	and.pred  	%p90, %p52, %p89;
	@%p90 bra 	$L__BB0_88;
	mov.f32 	%f270, 0f00000000;
	// begin inline asm
	{  cvt.rn.bf16.f32 %rs86, %f270;}

	// end inline asm
	st.shared.u16 	[%r49+22], %rs86;
	bra.uni 	$L__BB0_89;
$L__BB0_88:
	ld.global.nc.u16 	%rs87, [%rd6+22];
	st.shared.u16 	[%r49+22], %rs87;
$L__BB0_89:
	add.s32 	%r321, %r732, 12;
	setp.lt.s32 	%p92, %r321, %r81;
	and.pred  	%p93, %p52, %p92;
	@%p93 bra 	$L__BB0_91;
	mov.f32 	%f271, 0f00000000;
	// begin inline asm
	{  cvt.rn.bf16.f32 %rs88, %f271;}

	// end inline asm
	st.shared.u16 	[%r49+24], %rs88;
	bra.uni 	$L__BB0_92;
$L__BB0_91:
	ld.global.nc.u16 	%rs89, [%rd6+24];
	st.shared.u16 	[%r49+24], %rs89;
$L__BB0_92:
	add.s32 	%r322, %r732, 13;
	setp.lt.s32 	%p95, %r322, %r81;
	and.pred  	%p96, %p52, %p95;
	@%p96 bra 	$L__BB0_94;
	mov.f32 	%f272, 0f00000000;
	// begin inline asm
	{  cvt.rn.bf16.f32 %rs90, %f272;}

	// end inline asm
	st.shared.u16 	[%r49+26], %rs90;
	bra.uni 	$L__BB0_95;
$L__BB0_94:
	ld.global.nc.u16 	%rs91, [%rd6+26];
	st.shared.u16 	[%r49+26], %rs91;
$L__BB0_95:
	add.s32 	%r323, %r732, 14;
	setp.lt.s32 	%p98, %r323, %r81;
	and.pred  	%p99, %p52, %p98;
	@%p99 bra 	$L__BB0_97;
	mov.f32 	%f273, 0f00000000;
	// begin inline asm
	{  cvt.rn.bf16.f32 %rs92, %f273;}

	// end inline asm
	st.shared.u16 	[%r49+28], %rs92;
	bra.uni 	$L__BB0_98;
$L__BB0_97:
	ld.global.nc.u16 	%rs93, [%rd6+28];
	st.shared.u16 	[%r49+28], %rs93;
$L__BB0_98:
	mov.f32 	%f274, 0f00000000;
	// begin inline asm
	{  cvt.rn.bf16.f32 %rs94, %f274;}

	// end inline asm
	st.shared.u16 	[%r49+30], %rs94;
$L__BB0_99:
	add.s32 	%r50, %r733, 32;
	setp.ge.s32 	%p100, %r50, %r81;
	@%p100 bra 	$L__BB0_101;
	ld.param.u32 	%r730, [_ZN8pygpukit3ops10w8a16_gemm24w8a16_gemm_kernel_bf16tcEPK13__nv_bfloat16PKhS4_PS2_iiii_param_7];
	ld.param.u64 	%rd219, [_ZN8pygpukit3ops10w8a16_gemm24w8a16_gemm_kernel_bf16tcEPK13__nv_bfloat16PKhS4_PS2_iiii_param_2];
	ld.param.u64 	%rd218, [_ZN8pygpukit3ops10w8a16_gemm24w8a16_gemm_kernel_bf16tcEPK13__nv_bfloat16PKhS4_PS2_iiii_param_1];
	shr.u32 	%r336, %r50, 7;
	cvt.s64.s32 	%rd105, %r734;
	cvta.to.global.u64 	%rd106, %rd218;
	add.s64 	%rd107, %rd106, %rd105;
	ld.global.nc.v4.u32 	{%r337, %r338, %r339, %r340}, [%rd107];
	mul.lo.s32 	%r341, %r336, %r730;
	and.b32  	%r344, %r90, 62;
	add.s32 	%r346, %r136, %r344;
	mad.lo.s32 	%r347, %r48, 10240, %r346;
	add.s32 	%r348, %r17, %r341;
	cvta.to.global.u64 	%rd108, %rd219;
	mul.wide.s32 	%rd109, %r348, 2;
	add.s64 	%rd110, %rd108, %rd109;
	ld.global.nc.u16 	%rs95, [%rd110];
	// begin inline asm
	{ cvt.f32.bf16 %f275, %rs95;}

	// end inline asm
	shl.b32 	%r349, %r337, 2;
	cvt.u64.u32 	%rd111, %r349;
	and.b64  	%rd112, %rd111, 1020;
	add.s64 	%rd114, %rd113, %rd112;
	ld.const.f32 	%f307, [%rd114];
	mul.f32 	%f276, %f275, %f307;
	// begin inline asm
	{  cvt.rn.bf16.f32 %rs96, %f276;}

	// end inline asm
	mad.lo.s32 	%r350, %r15, 80, %r347;
	st.shared.u16 	[%r350], %rs96;
	add.s32 	%r351, %r18, %r341;
	mul.wide.s32 	%rd115, %r351, 2;
	add.s64 	%rd116, %rd108, %rd115;
	ld.global.nc.u16 	%rs97, [%rd116];
	// begin inline asm
	{ cvt.f32.bf16 %f277, %rs97;}

	// end inline asm
	shr.u32 	%r352, %r337, 6;
	cvt.u64.u32 	%rd117, %r352;
	and.b64  	%rd118, %rd117, 1020;
	add.s64 	%rd119, %rd113, %rd118;
	ld.const.f32 	%f308, [%rd119];
	mul.f32 	%f278, %f277, %f308;
	// begin inline asm
	{  cvt.rn.bf16.f32 %rs98, %f278;}

	// end inline asm
	st.shared.u16 	[%r350+80], %rs98;
	add.s32 	%r353, %r19, %r341;
	mul.wide.s32 	%rd120, %r353, 2;
	add.s64 	%rd121, %rd108, %rd120;
	ld.global.nc.u16 	%rs99, [%rd121];
	// begin inline asm
	{ cvt.f32.bf16 %f279, %rs99;}

	// end inline asm
	shr.u32 	%r354, %r337, 14;
	cvt.u64.u32 	%rd122, %r354;
	and.b64  	%rd123, %rd122, 1020;
	add.s64 	%rd124, %rd113, %rd123;
	ld.const.f32 	%f309, [%rd124];
	mul.f32 	%f280, %f279, %f309;
	// begin inline asm
	{  cvt.rn.bf16.f32 %rs100, %f280;}

	// end inline asm
	st.shared.u16 	[%r350+160], %rs100;
	add.s32 	%r355, %r20, %r341;
	mul.wide.s32 	%rd125, %r355, 2;
	add.s64 	%rd126, %rd108, %rd125;
	ld.global.nc.u16 	%rs101, [%rd126];
	// begin inline asm
	{ cvt.f32.bf16 %f281, %rs101;}

	// end inline asm
	shr.u32 	%r356, %r337, 24;
	mul.wide.u32 	%rd127, %r356, 4;
	add.s64 	%rd128, %rd113, %rd127;
	ld.const.f32 	%f310, [%rd128];
	mul.f32 	%f282, %f281, %f310;
	// begin inline asm
	{  cvt.rn.bf16.f32 %rs102, %f282;}

	// end inline asm
	st.shared.u16 	[%r350+240], %rs102;
	add.s32 	%r357, %r21, %r341;
	mul.wide.s32 	%rd129, %r357, 2;
	add.s64 	%rd130, %rd108, %rd129;
	ld.global.nc.u16 	%rs103, [%rd130];
	// begin inline asm
	{ cvt.f32.bf16 %f283, %rs103;}

	// end inline asm
	shl.b32 	%r358, %r338, 2;
	cvt.u64.u32 	%rd131, %r358;
	and.b64  	%rd132, %rd131, 1020;
	add.s64 	%rd133, %rd113, %rd132;
	ld.const.f32 	%f311, [%rd133];
	mul.f32 	%f284, %f283, %f311;
	// begin inline asm
	{  cvt.rn.bf16.f32 %rs104, %f284;}

	// end inline asm
	st.shared.u16 	[%r350+320], %rs104;
	add.s32 	%r359, %r22, %r341;
	mul.wide.s32 	%rd134, %r359, 2;
	add.s64 	%rd135, %rd108, %rd134;
	ld.global.nc.u16 	%rs105, [%rd135];
	// begin inline asm
	{ cvt.f32.bf16 %f285, %rs105;}

	// end inline asm
	shr.u32 	%r360, %r338, 6;
	cvt.u64.u32 	%rd136, %r360;
	and.b64  	%rd137, %rd136, 1020;
	add.s64 	%rd138, %rd113, %rd137;
	ld.const.f32 	%f312, [%rd138];
	mul.f32 	%f286, %f285, %f312;
	// begin inline asm
	{  cvt.rn.bf16.f32 %rs106, %f286;}

	// end inline asm
	st.shared.u16 	[%r350+400], %rs106;
	add.s32 	%r361, %r23, %r341;
	mul.wide.s32 	%rd139, %r361, 2;
	add.s64 	%rd140, %rd108, %rd139;
	ld.global.nc.u16 	%rs107, [%rd140];
	// begin inline asm
	{ cvt.f32.bf16 %f287, %rs107;}

	// end inline asm
	shr.u32 	%r362, %r338, 14;
	cvt.u64.u32 	%rd141, %r362;
	and.b64  	%rd142, %rd141, 1020;
	add.s64 	%rd143, %rd113, %rd142;
	ld.const.f32 	%f313, [%rd143];
	mul.f32 	%f288, %f287, %f313;
	// begin inline asm
	{  cvt.rn.bf16.f32 %rs108, %f288;}

	// end inline asm
	st.shared.u16 	[%r350+480], %rs108;
	add.s32 	%r363, %r24, %r341;
	mul.wide.s32 	%rd144, %r363, 2;
	add.s64 	%rd145, %rd108, %rd144;
	ld.global.nc.u16 	%rs109, [%rd145];
	// begin inline asm
	{ cvt.f32.bf16 %f289, %rs109;}

	// end inline asm
	shr.u32 	%r364, %r338, 24;
	mul.wide.u32 	%rd146, %r364, 4;
	add.s64 	%rd147, %rd113, %rd146;
	ld.const.f32 	%f314, [%rd147];
	mul.f32 	%f290, %f289, %f314;
	// begin inline asm
	{  cvt.rn.bf16.f32 %rs110, %f290;}

	// end inline asm
	st.shared.u16 	[%r350+560], %rs110;
	add.s32 	%r365, %r25, %r341;
	mul.wide.s32 	%rd148, %r365, 2;
	add.s64 	%rd149, %rd108, %rd148;
	ld.global.nc.u16 	%rs111, [%rd149];
	// begin inline asm
	{ cvt.f32.bf16 %f291, %rs111;}

	// end inline asm
	shl.b32 	%r366, %r339, 2;
	cvt.u64.u32 	%rd150, %r366;
	and.b64  	%rd151, %rd150, 1020;
	add.s64 	%rd152, %rd113, %rd151;
	ld.const.f32 	%f315, [%rd152];
	mul.f32 	%f292, %f291, %f315;
	// begin inline asm
	{  cvt.rn.bf16.f32 %rs112, %f292;}

	// end inline asm
	st.shared.u16 	[%r350+640], %rs112;
	add.s32 	%r367, %r26, %r341;
	mul.wide.s32 	%rd153, %r367, 2;
	add.s64 	%rd154, %rd108, %rd153;
	ld.global.nc.u16 	%rs113, [%rd154];
	// begin inline asm
	{ cvt.f32.bf16 %f293, %rs113;}

	// end inline asm
	shr.u32 	%r368, %r339, 6;
	cvt.u64.u32 	%rd155, %r368;
	and.b64  	%rd156, %rd155, 1020;
	add.s64 	%rd157, %rd113, %rd156;
	ld.const.f32 	%f316, [%rd157];
	mul.f32 	%f294, %f293, %f316;
	// begin inline asm
	{  cvt.rn.bf16.f32 %rs114, %f294;}

	// end inline asm
	st.shared.u16 	[%r350+720], %rs114;
	add.s32 	%r369, %r27, %r341;
	mul.wide.s32 	%rd158, %r369, 2;
	add.s64 	%rd159, %rd108, %rd158;
	ld.global.nc.u16 	%rs115, [%rd159];
	// begin inline asm
	{ cvt.f32.bf16 %f295, %rs115;}

	// end inline asm
	shr.u32 	%r370, %r339, 14;
	cvt.u64.u32 	%rd160, %r370;
	and.b64  	%rd161, %rd160, 1020;
	add.s64 	%rd162, %rd113, %rd161;
	ld.const.f32 	%f317, [%rd162];
	mul.f32 	%f296, %f295, %f317;
	// begin inline asm
	{  cvt.rn.bf16.f32 %rs116, %f296;}

	// end inline asm
	st.shared.u16 	[%r350+800], %rs116;
	add.s32 	%r371, %r28, %r341;
	mul.wide.s32 	%rd163, %r371, 2;
	add.s64 	%rd164, %rd108, %rd163;
	ld.global.nc.u16 	%rs117, [%rd164];
	// begin inline asm
	{ cvt.f32.bf16 %f297, %rs117;}

	// end inline asm
	shr.u32 	%r372, %r339, 24;
	mul.wide.u32 	%rd165, %r372, 4;
	add.s64 	%rd166, %rd113, %rd165;
	ld.const.f32 	%f318, [%rd166];
	mul.f32 	%f298, %f297, %f318;
	// begin inline asm
	{  cvt.rn.bf16.f32 %rs118, %f298;}

	// end inline asm
	st.shared.u16 	[%r350+880], %rs118;
	add.s32 	%r373, %r29, %r341;
	mul.wide.s32 	%rd167, %r373, 2;
	add.s64 	%rd168, %rd108, %rd167;
	ld.global.nc.u16 	%rs119, [%rd168];
	// begin inline asm
	{ cvt.f32.bf16 %f299, %rs119;}

	// end inline asm
	shl.b32 	%r374, %r340, 2;
	cvt.u64.u32 	%rd169, %r374;
	and.b64  	%rd170, %rd169, 1020;
	add.s64 	%rd171, %rd113, %rd170;
	ld.const.f32 	%f319, [%rd171];
	mul.f32 	%f300, %f299, %f319;
	// begin inline asm
	{  cvt.rn.bf16.f32 %rs120, %f300;}

	// end inline asm
	st.shared.u16 	[%r350+960], %rs120;
	add.s32 	%r375, %r30, %r341;
	mul.wide.s32 	%rd172, %r375, 2;
	add.s64 	%rd173, %rd108, %rd172;
	ld.global.nc.u16 	%rs121, [%rd173];
	// begin inline asm
	{ cvt.f32.bf16 %f301, %rs121;}

	// end inline asm
	shr.u32 	%r376, %r340, 6;
	cvt.u64.u32 	%rd174, %r376;
	and.b64  	%rd175, %rd174, 1020;
	add.s64 	%rd176, %rd113, %rd175;
	ld.const.f32 	%f320, [%rd176];
	mul.f32 	%f302, %f301, %f320;
	// begin inline asm
	{  cvt.rn.bf16.f32 %rs122, %f302;}

	// end inline asm
	st.shared.u16 	[%r350+1040], %rs122;
	add.s32 	%r377, %r31, %r341;
	mul.wide.s32 	%rd177, %r377, 2;
	add.s64 	%rd178, %rd108, %rd177;
	ld.global.nc.u16 	%rs123, [%rd178];
	// begin inline asm
	{ cvt.f32.bf16 %f303, %rs123;}

	// end inline asm
	shr.u32 	%r378, %r340, 14;
	cvt.u64.u32 	%rd179, %r378;
	and.b64  	%rd180, %rd179, 1020;
	add.s64 	%rd181, %rd113, %rd180;
	ld.const.f32 	%f321, [%rd181];
	mul.f32 	%f304, %f303, %f321;
	// begin inline asm
	{  cvt.rn.bf16.f32 %rs124, %f304;}

	// end inline asm
	st.shared.u16 	[%r350+1120], %rs124;
	add.s32 	%r379, %r32, %r341;
	mul.wide.s32 	%rd182, %r379, 2;
	add.s64 	%rd183, %rd108, %rd182;
	ld.global.nc.u16 	%rs125, [%rd183];
	// begin inline asm
	{ cvt.f32.bf16 %f305, %rs125;}

	// end inline asm
	shr.u32 	%r380, %r340, 24;
	mul.wide.u32 	%rd184, %r380, 4;
	add.s64 	%rd185, %rd113, %rd184;
	ld.const.f32 	%f322, [%rd185];
	mul.f32 	%f306, %f305, %f322;
	// begin inline asm
	{  cvt.rn.bf16.f32 %rs126, %f306;}

	// end inline asm
	st.shared.u16 	[%r350+1200], %rs126;
$L__BB0_101:
	mul.lo.s32 	%r573, %r47, 10240;
	add.s32 	%r575, %r92, %r573;
	add.s32 	%r577, %r136, %r573;
	add.s32 	%r578, %r7, %r5;
	mad.lo.s32 	%r579, %r578, 80, %r577;
	shl.b32 	%r580, %r8, 2;
	add.s32 	%r581, %r579, %r580;
	add.s32 	%r582, %r7, %r4;
	mad.lo.s32 	%r583, %r582, 80, %r575;
	add.s32 	%r584, %r583, %r580;
	ld.shared.u32 	%r381, [%r584];
	ld.shared.u32 	%r382, [%r584+640];
	ld.shared.u32 	%r383, [%r584+16];
	ld.shared.u32 	%r384, [%r584+656];
	ld.shared.u32 	%r385, [%r581];
	ld.shared.u32 	%r386, [%r581+16];
	// begin inline asm
	mma.sync.aligned.m16n8k16.row.col.f32.bf16.bf16.f32 {%f764, %f763, %f762, %f761}, {%r381, %r382, %r383, %r384}, {%r385, %r386}, {%f764, %f763, %f762, %f761};
	// end inline asm
	ld.shared.u32 	%r391, [%r581+640];
	ld.shared.u32 	%r392, [%r581+656];
	// begin inline asm
	mma.sync.aligned.m16n8k16.row.col.f32.bf16.bf16.f32 {%f760, %f759, %f758, %f757}, {%r381, %r382, %r383, %r384}, {%r391, %r392}, {%f760, %f759, %f758, %f757};
	// end inline asm
	ld.shared.u32 	%r397, [%r581+1280];
	ld.shared.u32 	%r398, [%r581+1296];
	// begin inline asm
	mma.sync.aligned.m16n8k16.row.col.f32.bf16.bf16.f32 {%f756, %f755, %f754, %f753}, {%r381, %r382, %r383, %r384}, {%r397, %r398}, {%f756, %f755, %f754, %f753};
	// end inline asm
	ld.shared.u32 	%r403, [%r581+1920];
	ld.shared.u32 	%r404, [%r581+1936];
	// begin inline asm
	mma.sync.aligned.m16n8k16.row.col.f32.bf16.bf16.f32 {%f752, %f751, %f750, %f749}, {%r381, %r382, %r383, %r384}, {%r403, %r404}, {%f752, %f751, %f750, %f749};
	// end inline asm
	ld.shared.u32 	%r409, [%r581+2560];
	ld.shared.u32 	%r410, [%r581+2576];
	// begin inline asm
	mma.sync.aligned.m16n8k16.row.col.f32.bf16.bf16.f32 {%f748, %f747, %f746, %f745}, {%r381, %r382, %r383, %r384}, {%r409, %r410}, {%f748, %f747, %f746, %f745};
	// end inline asm
	ld.shared.u32 	%r415, [%r581+3200];
	ld.shared.u32 	%r416, [%r581+3216];
	// begin inline asm
	mma.sync.aligned.m16n8k16.row.col.f32.bf16.bf16.f32 {%f744, %f743, %f742, %f741}, {%r381, %r382, %r383, %r384}, {%r415, %r416}, {%f744, %f743, %f742, %f741};
	// end inline asm
	ld.shared.u32 	%r421, [%r581+3840];
	ld.shared.u32 	%r422, [%r581+3856];
	// begin inline asm
	mma.sync.aligned.m16n8k16.row.col.f32.bf16.bf16.f32 {%f740, %f739, %f738, %f737}, {%r381, %r382, %r383, %r384}, {%r421, %r422}, {%f740, %f739, %f738, %f737};
	// end inline asm
	ld.shared.u32 	%r427, [%r581+4480];
	ld.shared.u32 	%r428, [%r581+4496];
	// begin inline asm
	mma.sync.aligned.m16n8k16.row.col.f32.bf16.bf16.f32 {%f736, %f735, %f734, %f733}, {%r381, %r382, %r383, %r384}, {%r427, %r428}, {%f736, %f735, %f734, %f733};
	// end inline asm
	ld.shared.u32 	%r471, [%r584+1280];
	ld.shared.u32 	%r472, [%r584+1920];
	ld.shared.u32 	%r473, [%r584+1296];
	ld.shared.u32 	%r474, [%r584+1936];
	ld.shared.u32 	%r433, [%r581];
	ld.shared.u32 	%r434, [%r581+16];
	// begin inline asm
	mma.sync.aligned.m16n8k16.row.col.f32.bf16.bf16.f32 {%f732, %f731, %f730, %f729}, {%r471, %r472, %r473, %r474}, {%r433, %r434}, {%f732, %f731, %f730, %f729};
	// end inline asm
	ld.shared.u32 	%r439, [%r581+640];
	ld.shared.u32 	%r440, [%r581+656];
	// begin inline asm
	mma.sync.aligned.m16n8k16.row.col.f32.bf16.bf16.f32 {%f728, %f727, %f726, %f725}, {%r471, %r472, %r473, %r474}, {%r439, %r440}, {%f728, %f727, %f726, %f725};
	// end inline asm
	ld.shared.u32 	%r445, [%r581+1280];
	ld.shared.u32 	%r446, [%r581+1296];
	// begin inline asm
	mma.sync.aligned.m16n8k16.row.col.f32.bf16.bf16.f32 {%f724, %f723, %f722, %f721}, {%r471, %r472, %r473, %r474}, {%r445, %r446}, {%f724, %f723, %f722, %f721};
	// end inline asm
	ld.shared.u32 	%r451, [%r581+1920];
	ld.shared.u32 	%r452, [%r581+1936];
	// begin inline asm
	mma.sync.aligned.m16n8k16.row.col.f32.bf16.bf16.f32 {%f720, %f719, %f718, %f717}, {%r471, %r472, %r473, %r474}, {%r451, %r452}, {%f720, %f719, %f718, %f717};
	// end inline asm
	ld.shared.u32 	%r457, [%r581+2560];
	ld.shared.u32 	%r458, [%r581+2576];
	// begin inline asm
	mma.sync.aligned.m16n8k16.row.col.f32.bf16.bf16.f32 {%f716, %f715, %f714, %f713}, {%r471, %r472, %r473, %r474}, {%r457, %r458}, {%f716, %f715, %f714, %f713};
	// end inline asm
	ld.shared.u32 	%r463, [%r581+3200];
	ld.shared.u32 	%r464, [%r581+3216];
	// begin inline asm
	mma.sync.aligned.m16n8k16.row.col.f32.bf16.bf16.f32 {%f712, %f711, %f710, %f709}, {%r471, %r472, %r473, %r474}, {%r463, %r464}, {%f712, %f711, %f710, %f709};
	// end inline asm
	ld.shared.u32 	%r469, [%r581+3840];
	ld.shared.u32 	%r470, [%r581+3856];
	// begin inline asm
	mma.sync.aligned.m16n8k16.row.col.f32.bf16.bf16.f32 {%f708, %f707, %f765, %f766}, {%r471, %r472, %r473, %r474}, {%r469, %r470}, {%f708, %f707, %f765, %f766};
	// end inline asm
	ld.shared.u32 	%r475, [%r581+4480];
	ld.shared.u32 	%r476, [%r581+4496];
	// begin inline asm
	mma.sync.aligned.m16n8k16.row.col.f32.bf16.bf16.f32 {%f767, %f768, %f769, %f770}, {%r471, %r472, %r473, %r474}, {%r475, %r476}, {%f767, %f768, %f769, %f770};
	// end inline asm
	ld.shared.u32 	%r519, [%r584+32];
	ld.shared.u32 	%r520, [%r584+672];
	ld.shared.u32 	%r521, [%r584+48];
	ld.shared.u32 	%r522, [%r584+688];
	ld.shared.u32 	%r481, [%r581+32];
	ld.shared.u32 	%r482, [%r581+48];
	// begin inline asm
	mma.sync.aligned.m16n8k16.row.col.f32.bf16.bf16.f32 {%f764, %f763, %f762, %f761}, {%r519, %r520, %r521, %r522}, {%r481, %r482}, {%f764, %f763, %f762, %f761};
	// end inline asm
	ld.shared.u32 	%r487, [%r581+672];
	ld.shared.u32 	%r488, [%r581+688];
	// begin inline asm
	mma.sync.aligned.m16n8k16.row.col.f32.bf16.bf16.f32 {%f760, %f759, %f758, %f757}, {%r519, %r520, %r521, %r522}, {%r487, %r488}, {%f760, %f759, %f758, %f757};
	// end inline asm
	ld.shared.u32 	%r493, [%r581+1312];
	ld.shared.u32 	%r494, [%r581+1328];
	// begin inline asm
	mma.sync.aligned.m16n8k16.row.col.f32.bf16.bf16.f32 {%f756, %f755, %f754, %f753}, {%r519, %r520, %r521, %r522}, {%r493, %r494}, {%f756, %f755, %f754, %f753};
	// end inline asm
	ld.shared.u32 	%r499, [%r581+1952];
	ld.shared.u32 	%r500, [%r581+1968];
	// begin inline asm
	mma.sync.aligned.m16n8k16.row.col.f32.bf16.bf16.f32 {%f752, %f751, %f750, %f749}, {%r519, %r520, %r521, %r522}, {%r499, %r500}, {%f752, %f751, %f750, %f749};
	// end inline asm
	ld.shared.u32 	%r505, [%r581+2592];
	ld.shared.u32 	%r506, [%r581+2608];
	// begin inline asm
	mma.sync.aligned.m16n8k16.row.col.f32.bf16.bf16.f32 {%f748, %f747, %f746, %f745}, {%r519, %r520, %r521, %r522}, {%r505, %r506}, {%f748, %f747, %f746, %f745};
	// end inline asm
	ld.shared.u32 	%r511, [%r581+3232];
	ld.shared.u32 	%r512, [%r581+3248];
	// begin inline asm
	mma.sync.aligned.m16n8k16.row.col.f32.bf16.bf16.f32 {%f744, %f743, %f742, %f741}, {%r519, %r520, %r521, %r522}, {%r511, %r512}, {%f744, %f743, %f742, %f741};
	// end inline asm
	ld.shared.u32 	%r517, [%r581+3872];
	ld.shared.u32 	%r518, [%r581+3888];
	// begin inline asm
	mma.sync.aligned.m16n8k16.row.col.f32.bf16.bf16.f32 {%f740, %f739, %f738, %f737}, {%r519, %r520, %r521, %r522}, {%r517, %r518}, {%f740, %f739, %f738, %f737};
	// end inline asm
	ld.shared.u32 	%r523, [%r581+4512];
	ld.shared.u32 	%r524, [%r581+4528];
	// begin inline asm
	mma.sync.aligned.m16n8k16.row.col.f32.bf16.bf16.f32 {%f736, %f735, %f734, %f733}, {%r519, %r520, %r521, %r522}, {%r523, %r524}, {%f736, %f735, %f734, %f733};
	// end inline asm
	ld.shared.u32 	%r567, [%r584+1312];
	ld.shared.u32 	%r568, [%r584+1952];
	ld.shared.u32 	%r569, [%r584+1328];
	ld.shared.u32 	%r570, [%r584+1968];
	ld.shared.u32 	%r529, [%r581+32];
	ld.shared.u32 	%r530, [%r581+48];
	// begin inline asm
	mma.sync.aligned.m16n8k16.row.col.f32.bf16.bf16.f32 {%f732, %f731, %f730, %f729}, {%r567, %r568, %r569, %r570}, {%r529, %r530}, {%f732, %f731, %f730, %f729};
	// end inline asm
	ld.shared.u32 	%r535, [%r581+672];
	ld.shared.u32 	%r536, [%r581+688];
	// begin inline asm
	mma.sync.aligned.m16n8k16.row.col.f32.bf16.bf16.f32 {%f728, %f727, %f726, %f725}, {%r567, %r568, %r569, %r570}, {%r535, %r536}, {%f728, %f727, %f726, %f725};
	// end inline asm
	ld.shared.u32 	%r541, [%r581+1312];
	ld.shared.u32 	%r542, [%r581+1328];
	// begin inline asm
	mma.sync.aligned.m16n8k16.row.col.f32.bf16.bf16.f32 {%f724, %f723, %f722, %f721}, {%r567, %r568, %r569, %r570}, {%r541, %r542}, {%f724, %f723, %f722, %f721};
	// end inline asm
	ld.shared.u32 	%r547, [%r581+1952];
	ld.shared.u32 	%r548, [%r581+1968];
	// begin inline asm
	mma.sync.aligned.m16n8k16.row.col.f32.bf16.bf16.f32 {%f720, %f719, %f718, %f717}, {%r567, %r568, %r569, %r570}, {%r547, %r548}, {%f720, %f719, %f718, %f717};
	// end inline asm
	ld.shared.u32 	%r553, [%r581+2592];
	ld.shared.u32 	%r554, [%r581+2608];
	// begin inline asm
	mma.sync.aligned.m16n8k16.row.col.f32.bf16.bf16.f32 {%f716, %f715, %f714, %f713}, {%r567, %r568, %r569, %r570}, {%r553, %r554}, {%f716, %f715, %f714, %f713};
	// end inline asm
	ld.shared.u32 	%r559, [%r581+3232];
	ld.shared.u32 	%r560, [%r581+3248];
	// begin inline asm
	mma.sync.aligned.m16n8k16.row.col.f32.bf16.bf16.f32 {%f712, %f711, %f710, %f709}, {%r567, %r568, %r569, %r570}, {%r559, %r560}, {%f712, %f711, %f710, %f709};
	// end inline asm
	ld.shared.u32 	%r565, [%r581+3872];
	ld.shared.u32 	%r566, [%r581+3888];
	// begin inline asm
	mma.sync.aligned.m16n8k16.row.col.f32.bf16.bf16.f32 {%f708, %f707, %f765, %f766}, {%r567, %r568, %r569, %r570}, {%r565, %r566}, {%f708, %f707, %f765, %f766};
	// end inline asm
	ld.shared.u32 	%r571, [%r581+4512];
	ld.shared.u32 	%r572, [%r581+4528];
	// begin inline asm
	mma.sync.aligned.m16n8k16.row.col.f32.bf16.bf16.f32 {%f767, %f768, %f769, %f770}, {%r567, %r568, %r569, %r570}, {%r571, %r572}, {%f767, %f768, %f769, %f770};
	// end inline asm
	bar.sync 	0;
	add.s32 	%r735, %r735, 1;
	setp.eq.s32 	%p101, %r735, 0;
	shl.b32 	%r585, %r78, 5;
	add.s32 	%r734, %r734, %r585;
	add.s32 	%r733, %r733, 32;
	add.s32 	%r732, %r732, 32;
	add.s32 	%r731, %r731, 32;
	@%p101 bra 	$L__BB0_102;
	bra.uni 	$L__BB0_51;
$L__BB0_102:
	add.s32 	%r586, %r5, %r3;
	shl.b32 	%r587, %r8, 1;
	add.s32 	%r588, %r4, %r2;
	add.s32 	%r37, %r588, %r7;
	add.s32 	%r589, %r586, %r587;
	add.s32 	%r39, %r589, 1;
	setp.lt.s32 	%p102, %r39, %r78;
	setp.lt.s32 	%p103, %r37, %r77;
	and.pred  	%p104, %p103, %p102;
	@%p104 bra 	$L__BB0_103;
	bra.uni 	$L__BB0_104;
$L__BB0_103:
	// begin inline asm
	{  cvt.rn.bf16.f32 %rs129, %f764;}

	// end inline asm
	// begin inline asm
	{  cvt.rn.bf16.f32 %rs130, %f763;}

	// end inline asm
	cvt.u32.u16 	%r591, %rs129;
	cvt.u32.u16 	%r592, %rs130;
	shl.b32 	%r593, %r592, 16;
	or.b32  	%r594, %r593, %r591;
	mad.lo.s32 	%r595, %r37, %r78, %r589;
	mul.wide.s32 	%rd187, %r595, 2;
	add.s64 	%rd188, %rd1, %rd187;
	st.global.u32 	[%rd188], %r594;
	bra.uni 	$L__BB0_109;
$L__BB0_104:
	setp.ge.s32 	%p105, %r37, %r77;
	@%p105 bra 	$L__BB0_109;
	setp.ge.s32 	%p106, %r589, %r78;
	mad.lo.s32 	%r590, %r37, %r78, %r589;
	mul.wide.s32 	%rd186, %r590, 2;
	add.s64 	%rd7, %rd1, %rd186;
	@%p106 bra 	$L__BB0_107;
	// begin inline asm
	{  cvt.rn.bf16.f32 %rs127, %f764;}

	// end inline asm
	st.global.u16 	[%rd7], %rs127;
$L__BB0_107:
	setp.ge.s32 	%p107, %r39, %r78;
	@%p107 bra 	$L__BB0_109;
	// begin inline asm
	{  cvt.rn.bf16.f32 %rs128, %f763;}

	// end inline asm
	st.global.u16 	[%rd7+2], %rs128;
$L__BB0_109:
	setp.lt.s32 	%p108, %r39, %r78;
	add.s32 	%r56, %r37, 8;
	setp.lt.s32 	%p109, %r56, %r77;
	and.pred  	%p110, %p109, %p108;
	mul.lo.s32 	%r57, %r56, %r78;
	add.s32 	%r596, %r57, %r589;
	mul.wide.s32 	%rd189, %r596, 2;
	add.s64 	%rd8, %rd1, %rd189;
	@%p110 bra 	$L__BB0_115;
	setp.ge.s32 	%p111, %r56, %r77;
	@%p111 bra 	$L__BB0_116;
	setp.ge.s32 	%p112, %r589, %r78;
	@%p112 bra 	$L__BB0_113;
	// begin inline asm
	{  cvt.rn.bf16.f32 %rs131, %f762;}

	// end inline asm
	st.global.u16 	[%rd8], %rs131;
$L__BB0_113:
	setp.ge.s32 	%p113, %r39, %r78;
	@%p113 bra 	$L__BB0_116;
	// begin inline asm
	{  cvt.rn.bf16.f32 %rs132, %f761;}

	// end inline asm
	st.global.u16 	[%rd8+2], %rs132;
	bra.uni 	$L__BB0_116;
$L__BB0_115:
	// begin inline asm
	{  cvt.rn.bf16.f32 %rs133, %f762;}

	// end inline asm
	// begin inline asm
	{  cvt.rn.bf16.f32 %rs134, %f761;}

	// end inline asm
	cvt.u32.u16 	%r597, %rs133;
	cvt.u32.u16 	%r598, %rs134;
	shl.b32 	%r599, %r598, 16;
	or.b32  	%r600, %r599, %r597;
	st.global.u32 	[%rd8], %r600;
$L__BB0_116:
	setp.lt.s32 	%p114, %r37, %r77;
	add.s32 	%r58, %r589, 8;
	add.s32 	%r59, %r589, 9;
	setp.lt.s32 	%p115, %r59, %r78;
	and.pred  	%p116, %p114, %p115;
	mul.lo.s32 	%r60, %r37, %r78;
	cvt.s64.s32 	%rd9, %r589;
	cvt.s64.s32 	%rd190, %r60;
	add.s64 	%rd191, %rd190, %rd9;
	shl.b64 	%rd192, %rd191, 1;
	add.s64 	%rd10, %rd1, %rd192;
	@%p116 bra 	$L__BB0_122;
	setp.ge.s32 	%p117, %r37, %r77;
	@%p117 bra 	$L__BB0_123;
	setp.ge.s32 	%p118, %r58, %r78;
	@%p118 bra 	$L__BB0_120;
	// begin inline asm
	{  cvt.rn.bf16.f32 %rs135, %f760;}

	// end inline asm
	st.global.u16 	[%rd10+16], %rs135;
$L__BB0_120:
	setp.ge.s32 	%p119, %r59, %r78;
	@%p119 bra 	$L__BB0_123;
	// begin inline asm
	{  cvt.rn.bf16.f32 %rs136, %f759;}

	// end inline asm
	add.s32 	%r601, %r59, %r60;
	mul.wide.s32 	%rd193, %r601, 2;
	add.s64 	%rd194, %rd1, %rd193;
	st.global.u16 	[%rd194], %rs136;
	bra.uni 	$L__BB0_123;
$L__BB0_122:
	// begin inline asm
	{  cvt.rn.bf16.f32 %rs137, %f760;}

	// end inline asm
	// begin inline asm
	{  cvt.rn.bf16.f32 %rs138, %f759;}

	// end inline asm
	cvt.u32.u16 	%r602, %rs137;
	cvt.u32.u16 	%r603, %rs138;
	shl.b32 	%r604, %r603, 16;
	or.b32  	%r605, %r604, %r602;
	st.global.u32 	[%rd10+16], %r605;
$L__BB0_123:
	setp.lt.s32 	%p120, %r59, %r78;
	setp.lt.s32 	%p121, %r56, %r77;
	and.pred  	%p122, %p121, %p120;
	cvt.s64.s32 	%rd195, %r57;
	add.s64 	%rd196, %rd195, %rd9;
	shl.b64 	%rd197, %rd196, 1;
	add.s64 	%rd11, %rd1, %rd197;
	@%p122 bra 	$L__BB0_129;
	setp.ge.s32 	%p123, %r56, %r77;
	@%p123 bra 	$L__BB0_130;
	setp.ge.s32 	%p124, %r58, %r78;
	@%p124 bra 	$L__BB0_127;
	// begin inline asm
	{  cvt.rn.bf16.f32 %rs139, %f758;}

	// end inline asm
	st.global.u16 	[%rd11+16], %rs139;
$L__BB0_127:
	setp.ge.s32 	%p125, %r59, %r78;
	@%p125 bra 	$L__BB0_130;
	// begin inline asm
	{  cvt.rn.bf16.f32 %rs140, %f757;}

	// end inline asm
	st.global.u16 	[%rd8+18], %rs140;
	bra.uni 	$L__BB0_130;
$L__BB0_129:
	// begin inline asm
	{  cvt.rn.bf16.f32 %rs141, %f758;}

	// end inline asm
	// begin inline asm
	{  cvt.rn.bf16.f32 %rs142, %f757;}

	// end inline asm
	cvt.u32.u16 	%r606, %rs141;
	cvt.u32.u16 	%r607, %rs142;
	shl.b32 	%r608, %r607, 16;
	or.b32  	%r609, %r608, %r606;
	st.global.u32 	[%rd11+16], %r609;
$L__BB0_130:
	setp.lt.s32 	%p126, %r37, %r77;
	add.s32 	%r61, %r589, 16;
	add.s32 	%r62, %r589, 17;
	setp.lt.s32 	%p127, %r62, %r78;
	and.pred  	%p128, %p126, %p127;
	@%p128 bra 	$L__BB0_136;
	setp.ge.s32 	%p129, %r37, %r77;
	@%p129 bra 	$L__BB0_137;
	setp.ge.s32 	%p130, %r61, %r78;
	@%p130 bra 	$L__BB0_134;
	// begin inline asm
	{  cvt.rn.bf16.f32 %rs143, %f756;}

	// end inline asm
	st.global.u16 	[%rd10+32], %rs143;
$L__BB0_134:
	setp.ge.s32 	%p131, %r62, %r78;
	@%p131 bra 	$L__BB0_137;
	// begin inline asm
	{  cvt.rn.bf16.f32 %rs144, %f755;}

	// end inline asm
	add.s32 	%r610, %r62, %r60;
	mul.wide.s32 	%rd198, %r610, 2;
	add.s64 	%rd199, %rd1, %rd198;
	st.global.u16 	[%rd199], %rs144;
	bra.uni 	$L__BB0_137;
$L__BB0_136:
	// begin inline asm
	{  cvt.rn.bf16.f32 %rs145, %f756;}

	// end inline asm
	// begin inline asm
	{  cvt.rn.bf16.f32 %rs146, %f755;}

	// end inline asm
	cvt.u32.u16 	%r611, %rs145;
	cvt.u32.u16 	%r612, %rs146;
	shl.b32 	%r613, %r612, 16;
	or.b32  	%r614, %r613, %r611;
	st.global.u32 	[%rd10+32], %r614;
$L__BB0_137:
	setp.lt.s32 	%p132, %r62, %r78;
	setp.lt.s32 	%p133, %r56, %r77;
	and.pred  	%p134, %p133, %p132;
	@%p134 bra 	$L__BB0_143;
	setp.ge.s32 	%p135, %r56, %r77;
	@%p135 bra 	$L__BB0_144;
	setp.ge.s32 	%p136, %r61, %r78;
	@%p136 bra 	$L__BB0_141;
	// begin inline asm
	{  cvt.rn.bf16.f32 %rs147, %f754;}

	// end inline asm
	st.global.u16 	[%rd11+32], %rs147;
$L__BB0_141:
	setp.ge.s32 	%p137, %r62, %r78;
	@%p137 bra 	$L__BB0_144;
	// begin inline asm
	{  cvt.rn.bf16.f32 %rs148, %f753;}

	// end inline asm
	st.global.u16 	[%rd8+34], %rs148;
	bra.uni 	$L__BB0_144;
$L__BB0_143:
	// begin inline asm
	{  cvt.rn.bf16.f32 %rs149, %f754;}

	// end inline asm
	// begin inline asm
	{  cvt.rn.bf16.f32 %rs150, %f753;}

	// end inline asm
	cvt.u32.u16 	%r615, %rs149;
	cvt.u32.u16 	%r616, %rs150;
	shl.b32 	%r617, %r616, 16;
	or.b32  	%r618, %r617, %r615;
	st.global.u32 	[%rd11+32], %r618;
$L__BB0_144:
	setp.lt.s32 	%p138, %r37, %r77;
	add.s32 	%r63, %r589, 24;
	add.s32 	%r64, %r589, 25;
	setp.lt.s32 	%p139, %r64, %r78;
	and.pred  	%p140, %p138, %p139;
	@%p140 bra 	$L__BB0_150;
	setp.ge.s32 	%p141, %r37, %r77;
	@%p141 bra 	$L__BB0_151;
	setp.ge.s32 	%p142, %r63, %r78;
	@%p142 bra 	$L__BB0_148;
	// begin inline asm
	{  cvt.rn.bf16.f32 %rs151, %f752;}

	// end inline asm
	st.global.u16 	[%rd10+48], %rs151;
$L__BB0_148:
	setp.ge.s32 	%p143, %r64, %r78;
	@%p143 bra 	$L__BB0_151;
	// begin inline asm
	{  cvt.rn.bf16.f32 %rs152, %f751;}

	// end inline asm
	add.s32 	%r619, %r64, %r60;
	mul.wide.s32 	%rd200, %r619, 2;
	add.s64 	%rd201, %rd1, %rd200;
	st.global.u16 	[%rd201], %rs152;
	bra.uni 	$L__BB0_151;
$L__BB0_150:
	// begin inline asm
	{  cvt.rn.bf16.f32 %rs153, %f752;}

	// end inline asm
	// begin inline asm
	{  cvt.rn.bf16.f32 %rs154, %f751;}

	// end inline asm
	cvt.u32.u16 	%r620, %rs153;
	cvt.u32.u16 	%r621, %rs154;
	shl.b32 	%r622, %r621, 16;
	or.b32  	%r623, %r622, %r620;
	st.global.u32 	[%rd10+48], %r623;
$L__BB0_151:
	setp.lt.s32 	%p144, %r64, %r78;
	setp.lt.s32 	%p145, %r56, %r77;
	and.pred  	%p146, %p145, %p144;
	@%p146 bra 	$L__BB0_157;
	setp.ge.s32 	%p147, %r56, %r77;
	@%p147 bra 	$L__BB0_158;
	setp.ge.s32 	%p148, %r63, %r78;
	@%p148 bra 	$L__BB0_155;
	// begin inline asm
	{  cvt.rn.bf16.f32 %rs155, %f750;}

	// end inline asm
	st.global.u16 	[%rd11+48], %rs155;
$L__BB0_155:
	setp.ge.s32 	%p149, %r64, %r78;
	@%p149 bra 	$L__BB0_158;
	// begin inline asm
	{  cvt.rn.bf16.f32 %rs156, %f749;}

	// end inline asm
	st.global.u16 	[%rd8+50], %rs156;
	bra.uni 	$L__BB0_158;
$L__BB0_157:
	// begin inline asm
	{  cvt.rn.bf16.f32 %rs157, %f750;}

	// end inline asm
	// begin inline asm
	{  cvt.rn.bf16.f32 %rs158, %f749;}

	// end inline asm
	cvt.u32.u16 	%r624, %rs157;
	cvt.u32.u16 	%r625, %rs158;
	shl.b32 	%r626, %r625, 16;
	or.b32  	%r627, %r626, %r624;
	st.global.u32 	[%rd11+48], %r627;
$L__BB0_158:
	setp.lt.s32 	%p150, %r37, %r77;
	add.s32 	%r65, %r589, 32;
	add.s32 	%r66, %r589, 33;
	setp.lt.s32 	%p151, %r66, %r78;
	and.pred  	%p152, %p150, %p151;
	@%p152 bra 	$L__BB0_164;
	setp.ge.s32 	%p153, %r37, %r77;
	@%p153 bra 	$L__BB0_165;
	setp.ge.s32 	%p154, %r65, %r78;
	@%p154 bra 	$L__BB0_162;
	// begin inline asm
	{  cvt.rn.bf16.f32 %rs159, %f748;}

	// end inline asm
	st.global.u16 	[%rd10+64], %rs159;
$L__BB0_162:
	setp.ge.s32 	%p155, %r66, %r78;
	@%p155 bra 	$L__BB0_165;
	// begin inline asm
	{  cvt.rn.bf16.f32 %rs160, %f747;}

	// end inline asm
	add.s32 	%r628, %r66, %r60;
	mul.wide.s32 	%rd202, %r628, 2;
	add.s64 	%rd203, %rd1, %rd202;
	st.global.u16 	[%rd203], %rs160;
	bra.uni 	$L__BB0_165;
$L__BB0_164:
	// begin inline asm
	{  cvt.rn.bf16.f32 %rs161, %f748;}

	// end inline asm
	// begin inline asm
	{  cvt.rn.bf16.f32 %rs162, %f747;}

	// end inline asm
	cvt.u32.u16 	%r629, %rs161;
	cvt.u32.u16 	%r630, %rs162;
	shl.b32 	%r631, %r630, 16;
	or.b32  	%r632, %r631, %r629;
	st.global.u32 	[%rd10+64], %r632;
$L__BB0_165:
	setp.lt.s32 	%p156, %r66, %r78;
	setp.lt.s32 	%p157, %r56, %r77;
	and.pred  	%p158, %p157, %p156;
	@%p158 bra 	$L__BB0_171;
	setp.ge.s32 	%p159, %r56, %r77;
	@%p159 bra 	$L__BB0_172;
	setp.ge.s32 	%p160, %r65, %r78;
	@%p160 bra 	$L__BB0_169;
	// begin inline asm
	{  cvt.rn.bf16.f32 %rs163, %f746;}

	// end inline asm
	st.global.u16 	[%rd11+64], %rs163;
$L__BB0_169:
	setp.ge.s32 	%p161, %r66, %r78;
	@%p161 bra 	$L__BB0_172;
	// begin inline asm
	{  cvt.rn.bf16.f32 %rs164, %f745;}

	// end inline asm
	st.global.u16 	[%rd8+66], %rs164;
	bra.uni 	$L__BB0_172;
$L__BB0_171:
	// begin inline asm
	{  cvt.rn.bf16.f32 %rs165, %f746;}

	// end inline asm
	// begin inline asm
	{  cvt.rn.bf16.f32 %rs166, %f745;}

	// end inline asm
	cvt.u32.u16 	%r633, %rs165;
	cvt.u32.u16 	%r634, %rs166;
	shl.b32 	%r635, %r634, 16;
	or.b32  	%r636, %r635, %r633;
	st.global.u32 	[%rd11+64], %r636;
$L__BB0_172:
	setp.lt.s32 	%p162, %r37, %r77;
	add.s32 	%r67, %r589, 40;
	add.s32 	%r68, %r589, 41;
	setp.lt.s32 	%p163, %r68, %r78;
	and.pred  	%p164, %p162, %p163;
	@%p164 bra 	$L__BB0_178;
	setp.ge.s32 	%p165, %r37, %r77;
	@%p165 bra 	$L__BB0_179;
	setp.ge.s32 	%p166, %r67, %r78;
	@%p166 bra 	$L__BB0_176;
	// begin inline asm
	{  cvt.rn.bf16.f32 %rs167, %f744;}

	// end inline asm
	st.global.u16 	[%rd10+80], %rs167;
$L__BB0_176:
	setp.ge.s32 	%p167, %r68, %r78;
	@%p167 bra 	$L__BB0_179;
	// begin inline asm
	{  cvt.rn.bf16.f32 %rs168, %f743;}

	// end inline asm
	add.s32 	%r637, %r68, %r60;
	mul.wide.s32 	%rd204, %r637, 2;
	add.s64 	%rd205, %rd1, %rd204;
	st.global.u16 	[%rd205], %rs168;
	bra.uni 	$L__BB0_179;
$L__BB0_178:
	// begin inline asm
	{  cvt.rn.bf16.f32 %rs169, %f744;}

	// end inline asm
	// begin inline asm
	{  cvt.rn.bf16.f32 %rs170, %f743;}

	// end inline asm
	cvt.u32.u16 	%r638, %rs169;
	cvt.u32.u16 	%r639, %rs170;
	shl.b32 	%r640, %r639, 16;
	or.b32  	%r641, %r640, %r638;
	st.global.u32 	[%rd10+80], %r641;
$L__BB0_179:
	setp.lt.s32 	%p168, %r68, %r78;
	setp.lt.s32 	%p169, %r56, %r77;
	and.pred  	%p170, %p169, %p168;
	@%p170 bra 	$L__BB0_185;
	setp.ge.s32 	%p171, %r56, %r77;
	@%p171 bra 	$L__BB0_186;
	setp.ge.s32 	%p172, %r67, %r78;
	@%p172 bra 	$L__BB0_183;
	// begin inline asm
	{  cvt.rn.bf16.f32 %rs171, %f742;}

	// end inline asm
	st.global.u16 	[%rd11+80], %rs171;
$L__BB0_183:
	setp.ge.s32 	%p173, %r68, %r78;
	@%p173 bra 	$L__BB0_186;
	// begin inline asm
	{  cvt.rn.bf16.f32 %rs172, %f741;}

	// end inline asm
	st.global.u16 	[%rd8+82], %rs172;
	bra.uni 	$L__BB0_186;
$L__BB0_185:
	// begin inline asm
	{  cvt.rn.bf16.f32 %rs173, %f742;}

	// end inline asm
	// begin inline asm
	{  cvt.rn.bf16.f32 %rs174, %f741;}

	// end inline asm
	cvt.u32.u16 	%r642, %rs173;
	cvt.u32.u16 	%r643, %rs174;
	shl.b32 	%r644, %r643, 16;
	or.b32  	%r645, %r644, %r642;
	st.global.u32 	[%rd11+80], %r645;
$L__BB0_186:
	setp.lt.s32 	%p174, %r37, %r77;
	add.s32 	%r69, %r589, 48;
	add.s32 	%r70, %r589, 49;
	setp.lt.s32 	%p175, %r70, %r78;
	and.pred  	%p176, %p174, %p175;
	@%p176 bra 	$L__BB0_192;
	setp.ge.s32 	%p177, %r37, %r77;
	@%p177 bra 	$L__BB0_193;
	setp.ge.s32 	%p178, %r69, %r78;
	@%p178 bra 	$L__BB0_190;
	// begin inline asm
	{  cvt.rn.bf16.f32 %rs175, %f740;}

	// end inline asm
	st.global.u16 	[%rd10+96], %rs175;
$L__BB0_190:
	setp.ge.s32 	%p179, %r70, %r78;
	@%p179 bra 	$L__BB0_193;
	// begin inline asm
	{  cvt.rn.bf16.f32 %rs176, %f739;}

	// end inline asm
	add.s32 	%r646, %r70, %r60;
	mul.wide.s32 	%rd206, %r646, 2;
	add.s64 	%rd207, %rd1, %rd206;
	st.global.u16 	[%rd207], %rs176;
	bra.uni 	$L__BB0_193;
$L__BB0_192:
	// begin inline asm
	{  cvt.rn.bf16.f32 %rs177, %f740;}

	// end inline asm
	// begin inline asm
	{  cvt.rn.bf16.f32 %rs178, %f739;}

	// end inline asm
	cvt.u32.u16 	%r647, %rs177;
	cvt.u32.u16 	%r648, %rs178;
	shl.b32 	%r649, %r648, 16;
	or.b32  	%r650, %r649, %r647;
	st.global.u32 	[%rd10+96], %r650;
$L__BB0_193:
	setp.lt.s32 	%p180, %r70, %r78;
	setp.lt.s32 	%p181, %r56, %r77;
	and.pred  	%p182, %p181, %p180;
	@%p182 bra 	$L__BB0_199;
	setp.ge.s32 	%p183, %r56, %r77;
	@%p183 bra 	$L__BB0_200;
	setp.ge.s32 	%p184, %r69, %r78;
	@%p184 bra 	$L__BB0_197;
	// begin inline asm
	{  cvt.rn.bf16.f32 %rs179, %f738;}

	// end inline asm
	st.global.u16 	[%rd11+96], %rs179;
$L__BB0_197:
	setp.ge.s32 	%p185, %r70, %r78;
	@%p185 bra 	$L__BB0_200;
	// begin inline asm
	{  cvt.rn.bf16.f32 %rs180, %f737;}

	// end inline asm
	st.global.u16 	[%rd8+98], %rs180;
	bra.uni 	$L__BB0_200;
$L__BB0_199:
	// begin inline asm
	{  cvt.rn.bf16.f32 %rs181, %f738;}

	// end inline asm
	// begin inline asm
	{  cvt.rn.bf16.f32 %rs182, %f737;}

	// end inline asm
	cvt.u32.u16 	%r651, %rs181;
	cvt.u32.u16 	%r652, %rs182;
	shl.b32 	%r653, %r652, 16;
	or.b32  	%r654, %r653, %r651;
	st.global.u32 	[%rd11+96], %r654;
$L__BB0_200:
	setp.lt.s32 	%p186, %r37, %r77;
	add.s32 	%r71, %r589, 56;
	add.s32 	%r72, %r589, 57;
	setp.lt.s32 	%p187, %r72, %r78;
	and.pred  	%p188, %p186, %p187;
	@%p188 bra 	$L__BB0_206;
	setp.ge.s32 	%p189, %r37, %r77;
	@%p189 bra 	$L__BB0_207;
	setp.ge.s32 	%p190, %r71, %r78;
	@%p190 bra 	$L__BB0_204;
	// begin inline asm
	{  cvt.rn.bf16.f32 %rs183, %f736;}

	// end inline asm
	st.global.u16 	[%rd10+112], %rs183;
$L__BB0_204:
	setp.ge.s32 	%p191, %r72, %r78;
	@%p191 bra 	$L__BB0_207;
	// begin inline asm
	{  cvt.rn.bf16.f32 %rs184, %f735;}

	// end inline asm
	add.s32 	%r655, %r72, %r60;
	mul.wide.s32 	%rd208, %r655, 2;
	add.s64 	%rd209, %rd1, %rd208;
	st.global.u16 	[%rd209], %rs184;
	bra.uni 	$L__BB0_207;
$L__BB0_206:
	// begin inline asm
	{  cvt.rn.bf16.f32 %rs185, %f736;}

	// end inline asm
	// begin inline asm
	{  cvt.rn.bf16.f32 %rs186, %f735;}

	// end inline asm
	cvt.u32.u16 	%r656, %rs185;
	cvt.u32.u16 	%r657, %rs186;
	shl.b32 	%r658, %r657, 16;
	or.b32  	%r659, %r658, %r656;
	st.global.u32 	[%rd10+112], %r659;
$L__BB0_207:
	setp.lt.s32 	%p192, %r72, %r78;
	setp.lt.s32 	%p193, %r56, %r77;
	and.pred  	%p194, %p193, %p192;
	@%p194 bra 	$L__BB0_213;
	setp.ge.s32 	%p195, %r56, %r77;
	@%p195 bra 	$L__BB0_214;
	setp.ge.s32 	%p196, %r71, %r78;
	@%p196 bra 	$L__BB0_211;
	// begin inline asm
	{  cvt.rn.bf16.f32 %rs187, %f734;}

	// end inline asm
	st.global.u16 	[%rd11+112], %rs187;
$L__BB0_211:
	setp.ge.s32 	%p197, %r72, %r78;
	@%p197 bra 	$L__BB0_214;
	// begin inline asm
	{  cvt.rn.bf16.f32 %rs188, %f733;}

	// end inline asm
	st.global.u16 	[%rd8+114], %rs188;
	bra.uni 	$L__BB0_214;
$L__BB0_213:
	// begin inline asm
	{  cvt.rn.bf16.f32 %rs189, %f734;}

	// end inline asm
	// begin inline asm
	{  cvt.rn.bf16.f32 %rs190, %f733;}

	// end inline asm
	cvt.u32.u16 	%r660, %rs189;
	cvt.u32.u16 	%r661, %rs190;
	shl.b32 	%r662, %r661, 16;
	or.b32  	%r663, %r662, %r660;
	st.global.u32 	[%rd11+112], %r663;
$L__BB0_214:
	setp.lt.s32 	%p198, %r39, %r78;
	add.s32 	%r73, %r37, 16;
	setp.lt.s32 	%p199, %r73, %r77;
	and.pred  	%p200, %p199, %p198;
	mul.lo.s32 	%r74, %r73, %r78;
	add.s32 	%r664, %r74, %r589;
	mul.wide.s32 	%rd210, %r664, 2;
	add.s64 	%rd12, %rd1, %rd210;
	@%p200 bra 	$L__BB0_220;
	setp.ge.s32 	%p201, %r73, %r77;
	@%p201 bra 	$L__BB0_221;
	setp.ge.s32 	%p202, %r589, %r78;
	@%p202 bra 	$L__BB0_218;
	// begin inline asm
	{  cvt.rn.bf16.f32 %rs191, %f732;}

	// end inline asm
	st.global.u16 	[%rd12], %rs191;
$L__BB0_218:
	setp.ge.s32 	%p203, %r39, %r78;
	@%p203 bra 	$L__BB0_221;
	// begin inline asm
	{  cvt.rn.bf16.f32 %rs192, %f731;}

	// end inline asm
	st.global.u16 	[%rd12+2], %rs192;
	bra.uni 	$L__BB0_221;
$L__BB0_220:
	// begin inline asm
	{  cvt.rn.bf16.f32 %rs193, %f732;}

	// end inline asm
	// begin inline asm
	{  cvt.rn.bf16.f32 %rs194, %f731;}

	// end inline asm
	cvt.u32.u16 	%r665, %rs193;
	cvt.u32.u16 	%r666, %rs194;
	shl.b32 	%r667, %r666, 16;
	or.b32  	%r668, %r667, %r665;
	st.global.u32 	[%rd12], %r668;
$L__BB0_221:
	setp.lt.s32 	%p204, %r39, %r78;
	add.s32 	%r75, %r37, 24;
	setp.lt.s32 	%p205, %r75, %r77;
	and.pred  	%p206, %p205, %p204;
	mul.lo.s32 	%r76, %r75, %r78;
	add.s32 	%r669, %r76, %r589;
	mul.wide.s32 	%rd211, %r669, 2;
	add.s64 	%rd13, %rd1, %rd211;
	@%p206 bra 	$L__BB0_227;
	setp.ge.s32 	%p207, %r75, %r77;
	@%p207 bra 	$L__BB0_228;
	setp.ge.s32 	%p208, %r589, %r78;
	@%p208 bra 	$L__BB0_225;
	// begin inline asm
	{  cvt.rn.bf16.f32 %rs195, %f730;}

	// end inline asm
	st.global.u16 	[%rd13], %rs195;
$L__BB0_225:
	setp.ge.s32 	%p209, %r39, %r78;
	@%p209 bra 	$L__BB0_228;
	// begin inline asm
	{  cvt.rn.bf16.f32 %rs196, %f729;}

	// end inline asm
	st.global.u16 	[%rd13+2], %rs196;
	bra.uni 	$L__BB0_228;
$L__BB0_227:
	// begin inline asm
	{  cvt.rn.bf16.f32 %rs197, %f730;}

	// end inline asm
	// begin inline asm
	{  cvt.rn.bf16.f32 %rs198, %f729;}

	// end inline asm
	cvt.u32.u16 	%r670, %rs197;
	cvt.u32.u16 	%r671, %rs198;
	shl.b32 	%r672, %r671, 16;
	or.b32  	%r673, %r672, %r670;
	st.global.u32 	[%rd13], %r673;
$L__BB0_228:
	setp.lt.s32 	%p210, %r73, %r77;
	setp.lt.s32 	%p211, %r59, %r78;
	and.pred  	%p212, %p210, %p211;
	cvt.s64.s32 	%rd212, %r74;
	add.s64 	%rd213, %rd212, %rd9;
	shl.b64 	%rd214, %rd213, 1;
	add.s64 	%rd14, %rd1, %rd214;
	@%p212 bra 	$L__BB0_234;
	setp.ge.s32 	%p213, %r73, %r77;
	@%p213 bra 	$L__BB0_235;
	setp.ge.s32 	%p214, %r58, %r78;
	@%p214 bra 	$L__BB0_232;
	// begin inline asm
	{  cvt.rn.bf16.f32 %rs199, %f728;}

	// end inline asm
	st.global.u16 	[%rd14+16], %rs199;
$L__BB0_232:
	setp.ge.s32 	%p215, %r59, %r78;
	@%p215 bra 	$L__BB0_235;
	// begin inline asm
	{  cvt.rn.bf16.f32 %rs200, %f727;}

	// end inline asm
	st.global.u16 	[%rd12+18], %rs200;
	bra.uni 	$L__BB0_235;
$L__BB0_234:
	// begin inline asm
	{  cvt.rn.bf16.f32 %rs201, %f728;}

	// end inline asm
	// begin inline asm
	{  cvt.rn.bf16.f32 %rs202, %f727;}

	// end inline asm
	cvt.u32.u16 	%r674, %rs201;
	cvt.u32.u16 	%r675, %rs202;
	shl.b32 	%r676, %r675, 16;
	or.b32  	%r677, %r676, %r674;
	st.global.u32 	[%rd14+16], %r677;
$L__BB0_235:
	setp.lt.s32 	%p216, %r75, %r77;
	setp.lt.s32 	%p217, %r59, %r78;
	and.pred  	%p218, %p216, %p217;
	cvt.s64.s32 	%rd215, %r76;
	add.s64 	%rd216, %rd215, %rd9;
	shl.b64 	%rd217, %rd216, 1;
	add.s64 	%rd15, %rd1, %rd217;
	@%p218 bra 	$L__BB0_241;
	setp.ge.s32 	%p219, %r75, %r77;
	@%p219 bra 	$L__BB0_242;
	setp.ge.s32 	%p220, %r58, %r78;
	@%p220 bra 	$L__BB0_239;
	// begin inline asm
	{  cvt.rn.bf16.f32 %rs203, %f726;}

	// end inline asm
	st.global.u16 	[%rd15+16], %rs203;
$L__BB0_239:
	setp.ge.s32 	%p221, %r59, %r78;
	@%p221 bra 	$L__BB0_242;
	// begin inline asm
	{  cvt.rn.bf16.f32 %rs204, %f725;}

	// end inline asm
	st.global.u16 	[%rd13+18], %rs204;
	bra.uni 	$L__BB0_242;
$L__BB0_241:
	// begin inline asm
	{  cvt.rn.bf16.f32 %rs205, %f726;}

	// end inline asm
	// begin inline asm
	{  cvt.rn.bf16.f32 %rs206, %f725;}

	// end inline asm
	cvt.u32.u16 	%r678, %rs205;
	cvt.u32.u16 	%r679, %rs206;
	shl.b32 	%r680, %r679, 16;
	or.b32  	%r681, %r680, %r678;
	st.global.u32 	[%rd15+16], %r681;
$L__BB0_242:
	setp.lt.s32 	%p222, %r73, %r77;
	setp.lt.s32 	%p223, %r62, %r78;
	and.pred  	%p224, %p222, %p223;
	@%p224 bra 	$L__BB0_248;
	setp.ge.s32 	%p225, %r73, %r77;
	@%p225 bra 	$L__BB0_249;
	setp.ge.s32 	%p226, %r61, %r78;
	@%p226 bra 	$L__BB0_246;
	// begin inline asm
	{  cvt.rn.bf16.f32 %rs207, %f724;}

	// end inline asm
	st.global.u16 	[%rd14+32], %rs207;
$L__BB0_246:
	setp.ge.s32 	%p227, %r62, %r78;
	@%p227 bra 	$L__BB0_249;
	// begin inline asm
	{  cvt.rn.bf16.f32 %rs208, %f723;}

	// end inline asm
	st.global.u16 	[%rd12+34], %rs208;
	bra.uni 	$L__BB0_249;
$L__BB0_248:
	// begin inline asm
	{  cvt.rn.bf16.f32 %rs209, %f724;}

	// end inline asm
	// begin inline asm
	{  cvt.rn.bf16.f32 %rs210, %f723;}

	// end inline asm
	cvt.u32.u16 	%r682, %rs209;
	cvt.u32.u16 	%r683, %rs210;
	shl.b32 	%r684, %r683, 16;
	or.b32  	%r685, %r684, %r682;
	st.global.u32 	[%rd14+32], %r685;
$L__BB0_249:
	setp.lt.s32 	%p228, %r75, %r77;
	setp.lt.s32 	%p229, %r62, %r78;
	and.pred  	%p230, %p228, %p229;
	@%p230 bra 	$L__BB0_255;
	setp.ge.s32 	%p231, %r75, %r77;
	@%p231 bra 	$L__BB0_256;
	setp.ge.s32 	%p232, %r61, %r78;
	@%p232 bra 	$L__BB0_253;
	// begin inline asm
	{  cvt.rn.bf16.f32 %rs211, %f722;}

	// end inline asm
	st.global.u16 	[%rd15+32], %rs211;
$L__BB0_253:
	setp.ge.s32 	%p233, %r62, %r78;
	@%p233 bra 	$L__BB0_256;
	// begin inline asm
	{  cvt.rn.bf16.f32 %rs212, %f721;}

	// end inline asm
	st.global.u16 	[%rd13+34], %rs212;
	bra.uni 	$L__BB0_256;
$L__BB0_255:
	// begin inline asm
	{  cvt.rn.bf16.f32 %rs213, %f722;}

	// end inline asm
	// begin inline asm
	{  cvt.rn.bf16.f32 %rs214, %f721;}

	// end inline asm
	cvt.u32.u16 	%r686, %rs213;
	cvt.u32.u16 	%r687, %rs214;
	shl.b32 	%r688, %r687, 16;
	or.b32  	%r689, %r688, %r686;
	st.global.u32 	[%rd15+32], %r689;
$L__BB0_256:
	setp.lt.s32 	%p234, %r73, %r77;
	setp.lt.s32 	%p235, %r64, %r78;
	and.pred  	%p236, %p234, %p235;
	@%p236 bra 	$L__BB0_262;
	setp.ge.s32 	%p237, %r73, %r77;
	@%p237 bra 	$L__BB0_263;
	setp.ge.s32 	%p238, %r63, %r78;
	@%p238 bra 	$L__BB0_260;
	// begin inline asm
	{  cvt.rn.bf16.f32 %rs215, %f720;}

	// end inline asm
	st.global.u16 	[%rd14+48], %rs215;
$L__BB0_260:
	setp.ge.s32 	%p239, %r64, %r78;
	@%p239 bra 	$L__BB0_263;
	// begin inline asm
	{  cvt.rn.bf16.f32 %rs216, %f719;}

	// end inline asm
	st.global.u16 	[%rd12+50], %rs216;
	bra.uni 	$L__BB0_263;
$L__BB0_262:
	// begin inline asm
	{  cvt.rn.bf16.f32 %rs217, %f720;}

	// end inline asm
	// begin inline asm
	{  cvt.rn.bf16.f32 %rs218, %f719;}

	// end inline asm
	cvt.u32.u16 	%r690, %rs217;
	cvt.u32.u16 	%r691, %rs218;
	shl.b32 	%r692, %r691, 16;
	or.b32  	%r693, %r692, %r690;
	st.global.u32 	[%rd14+48], %r693;
$L__BB0_263:
	setp.lt.s32 	%p240, %r75, %r77;
	setp.lt.s32 	%p241, %r64, %r78;
	and.pred  	%p242, %p240, %p241;
	@%p242 bra 	$L__BB0_269;
	setp.ge.s32 	%p243, %r75, %r77;
	@%p243 bra 	$L__BB0_270;
	setp.ge.s32 	%p244, %r63, %r78;
	@%p244 bra 	$L__BB0_267;
	// begin inline asm
	{  cvt.rn.bf16.f32 %rs219, %f718;}

	// end inline asm
	st.global.u16 	[%rd15+48], %rs219;
$L__BB0_267:
	setp.ge.s32 	%p245, %r64, %r78;
	@%p245 bra 	$L__BB0_270;
	// begin inline asm
	{  cvt.rn.bf16.f32 %rs220, %f717;}

	// end inline asm
	st.global.u16 	[%rd13+50], %rs220;
	bra.uni 	$L__BB0_270;
$L__BB0_269:
	// begin inline asm
	{  cvt.rn.bf16.f32 %rs221, %f718;}

	// end inline asm
	// begin inline asm
	{  cvt.rn.bf16.f32 %rs222, %f717;}

	// end inline asm
	cvt.u32.u16 	%r694, %rs221;
	cvt.u32.u16 	%r695, %rs222;
	shl.b32 	%r696, %r695, 16;
	or.b32  	%r697, %r696, %r694;
	st.global.u32 	[%rd15+48], %r697;
$L__BB0_270:
	setp.lt.s32 	%p246, %r73, %r77;
	setp.lt.s32 	%p247, %r66, %r78;
	and.pred  	%p248, %p246, %p247;
	@%p248 bra 	$L__BB0_276;
	setp.ge.s32 	%p249, %r73, %r77;
	@%p249 bra 	$L__BB0_277;
	setp.ge.s32 	%p250, %r65, %r78;
	@%p250 bra 	$L__BB0_274;
	// begin inline asm
	{  cvt.rn.bf16.f32 %rs223, %f716;}

	// end inline asm
	st.global.u16 	[%rd14+64], %rs223;
$L__BB0_274:
	setp.ge.s32 	%p251, %r66, %r78;
	@%p251 bra 	$L__BB0_277;
	// begin inline asm
	{  cvt.rn.bf16.f32 %rs224, %f715;}

	// end inline asm
	st.global.u16 	[%rd12+66], %rs224;
	bra.uni 	$L__BB0_277;
$L__BB0_276:
	// begin inline asm
	{  cvt.rn.bf16.f32 %rs225, %f716;}

	// end inline asm
	// begin inline asm
	{  cvt.rn.bf16.f32 %rs226, %f715;}

	// end inline asm
	cvt.u32.u16 	%r698, %rs225;
	cvt.u32.u16 	%r699, %rs226;
	shl.b32 	%r700, %r699, 16;
	or.b32  	%r701, %r700, %r698;
	st.global.u32 	[%rd14+64], %r701;
$L__BB0_277:
	setp.lt.s32 	%p252, %r75, %r77;
	setp.lt.s32 	%p253, %r66, %r78;
	and.pred  	%p254, %p252, %p253;
	@%p254 bra 	$L__BB0_283;
	setp.ge.s32 	%p255, %r75, %r77;
	@%p255 bra 	$L__BB0_284;
	setp.ge.s32 	%p256, %r65, %r78;
	@%p256 bra 	$L__BB0_281;
	// begin inline asm
	{  cvt.rn.bf16.f32 %rs227, %f714;}

	// end inline asm
	st.global.u16 	[%rd15+64], %rs227;
$L__BB0_281:
	setp.ge.s32 	%p257, %r66, %r78;
	@%p257 bra 	$L__BB0_284;
	// begin inline asm
	{  cvt.rn.bf16.f32 %rs228, %f713;}

	// end inline asm
	st.global.u16 	[%rd13+66], %rs228;
	bra.uni 	$L__BB0_284;
$L__BB0_283:
	// begin inline asm
	{  cvt.rn.bf16.f32 %rs229, %f714;}

	// end inline asm
	// begin inline asm
	{  cvt.rn.bf16.f32 %rs230, %f713;}

	// end inline asm
	cvt.u32.u16 	%r702, %rs229;
	cvt.u32.u16 	%r703, %rs230;
	shl.b32 	%r704, %r703, 16;
	or.b32  	%r705, %r704, %r702;
	st.global.u32 	[%rd15+64], %r705;
$L__BB0_284:
	setp.lt.s32 	%p258, %r73, %r77;
	setp.lt.s32 	%p259, %r68, %r78;
	and.pred  	%p260, %p258, %p259;
	@%p260 bra 	$L__BB0_290;
	setp.ge.s32 	%p261, %r73, %r77;
	@%p261 bra 	$L__BB0_291;
	setp.ge.s32 	%p262, %r67, %r78;
	@%p262 bra 	$L__BB0_288;
	// begin inline asm
	{  cvt.rn.bf16.f32 %rs231, %f712;}

	// end inline asm
	st.global.u16 	[%rd14+80], %rs231;
$L__BB0_288:
	setp.ge.s32 	%p263, %r68, %r78;
	@%p263 bra 	$L__BB0_291;
	// begin inline asm
	{  cvt.rn.bf16.f32 %rs232, %f711;}

	// end inline asm
	st.global.u16 	[%rd12+82], %rs232;
	bra.uni 	$L__BB0_291;
$L__BB0_290:
	// begin inline asm
	{  cvt.rn.bf16.f32 %rs233, %f712;}

	// end inline asm
	// begin inline asm
	{  cvt.rn.bf16.f32 %rs234, %f711;}

	// end inline asm
	cvt.u32.u16 	%r706, %rs233;
	cvt.u32.u16 	%r707, %rs234;
	shl.b32 	%r708, %r707, 16;
	or.b32  	%r709, %r708, %r706;
	st.global.u32 	[%rd14+80], %r709;
$L__BB0_291:
	setp.lt.s32 	%p264, %r75, %r77;
	setp.lt.s32 	%p265, %r68, %r78;
	and.pred  	%p266, %p264, %p265;
	@%p266 bra 	$L__BB0_297;
	setp.ge.s32 	%p267, %r75, %r77;
	@%p267 bra 	$L__BB0_298;
	setp.ge.s32 	%p268, %r67, %r78;
	@%p268 bra 	$L__BB0_295;
	// begin inline asm
	{  cvt.rn.bf16.f32 %rs235, %f710;}

	// end inline asm
	st.global.u16 	[%rd15+80], %rs235;
$L__BB0_295:
	setp.ge.s32 	%p269, %r68, %r78;
	@%p269 bra 	$L__BB0_298;
	// begin inline asm
	{  cvt.rn.bf16.f32 %rs236, %f709;}

	// end inline asm
	st.global.u16 	[%rd13+82], %rs236;
	bra.uni 	$L__BB0_298;
$L__BB0_297:
	// begin inline asm
	{  cvt.rn.bf16.f32 %rs237, %f710;}

	// end inline asm
	// begin inline asm
	{  cvt.rn.bf16.f32 %rs238, %f709;}

	// end inline asm
	cvt.u32.u16 	%r710, %rs237;
	cvt.u32.u16 	%r711, %rs238;
	shl.b32 	%r712, %r711, 16;
	or.b32  	%r713, %r712, %r710;
	st.global.u32 	[%rd15+80], %r713;
$L__BB0_298:
	setp.lt.s32 	%p270, %r73, %r77;
	setp.lt.s32 	%p271, %r70, %r78;
	and.pred  	%p272, %p270, %p271;
	@%p272 bra 	$L__BB0_304;
	setp.ge.s32 	%p273, %r73, %r77;
	@%p273 bra 	$L__BB0_305;
	setp.ge.s32 	%p274, %r69, %r78;
	@%p274 bra 	$L__BB0_302;
	// begin inline asm
	{  cvt.rn.bf16.f32 %rs239, %f708;}

	// end inline asm
	st.global.u16 	[%rd14+96], %rs239;
$L__BB0_302:
	setp.ge.s32 	%p275, %r70, %r78;
	@%p275 bra 	$L__BB0_305;
	// begin inline asm
	{  cvt.rn.bf16.f32 %rs240, %f707;}

	// end inline asm
	st.global.u16 	[%rd12+98], %rs240;
	bra.uni 	$L__BB0_305;
$L__BB0_304:
	// begin inline asm
	{  cvt.rn.bf16.f32 %rs241, %f708;}

	// end inline asm
	// begin inline asm
	{  cvt.rn.bf16.f32 %rs242, %f707;}

	// end inline asm
	cvt.u32.u16 	%r714, %rs241;
	cvt.u32.u16 	%r715, %rs242;
	shl.b32 	%r716, %r715, 16;
	or.b32  	%r717, %r716, %r714;
	st.global.u32 	[%rd14+96], %r717;
$L__BB0_305:
	setp.lt.s32 	%p276, %r75, %r77;
	setp.lt.s32 	%p277, %r70, %r78;
	and.pred  	%p278, %p276, %p277;
	@%p278 bra 	$L__BB0_311;
	setp.ge.s32 	%p279, %r75, %r77;
	@%p279 bra 	$L__BB0_312;
	setp.ge.s32 	%p280, %r69, %r78;
	@%p280 bra 	$L__BB0_309;
	// begin inline asm
	{  cvt.rn.bf16.f32 %rs243, %f765;}

	// end inline asm
	st.global.u16 	[%rd15+96], %rs243;
$L__BB0_309:
	setp.ge.s32 	%p281, %r70, %r78;
	@%p281 bra 	$L__BB0_312;
	// begin inline asm
	{  cvt.rn.bf16.f32 %rs244, %f766;}

	// end inline asm
	st.global.u16 	[%rd13+98], %rs244;
	bra.uni 	$L__BB0_312;
$L__BB0_311:
	// begin inline asm
	{  cvt.rn.bf16.f32 %rs245, %f765;}

	// end inline asm
	// begin inline asm
	{  cvt.rn.bf16.f32 %rs246, %f766;}

	// end inline asm
	cvt.u32.u16 	%r718, %rs245;
	cvt.u32.u16 	%r719, %rs246;
	shl.b32 	%r720, %r719, 16;
	or.b32  	%r721, %r720, %r718;
	st.global.u32 	[%rd15+96], %r721;
$L__BB0_312:
	setp.lt.s32 	%p282, %r73, %r77;
	setp.lt.s32 	%p283, %r72, %r78;
	and.pred  	%p284, %p282, %p283;
	@%p284 bra 	$L__BB0_318;
	setp.ge.s32 	%p285, %r73, %r77;
	@%p285 bra 	$L__BB0_319;
	setp.ge.s32 	%p286, %r71, %r78;
	@%p286 bra 	$L__BB0_316;
	// begin inline asm
	{  cvt.rn.bf16.f32 %rs247, %f767;}

	// end inline asm
	st.global.u16 	[%rd14+112], %rs247;
$L__BB0_316:
	setp.ge.s32 	%p287, %r72, %r78;
	@%p287 bra 	$L__BB0_319;
	// begin inline asm
	{  cvt.rn.bf16.f32 %rs248, %f768;}

	// end inline asm
	st.global.u16 	[%rd12+114], %rs248;
	bra.uni 	$L__BB0_319;
$L__BB0_318:
	// begin inline asm
	{  cvt.rn.bf16.f32 %rs249, %f767;}

	// end inline asm
	// begin inline asm
	{  cvt.rn.bf16.f32 %rs250, %f768;}

	// end inline asm
	cvt.u32.u16 	%r722, %rs249;
	cvt.u32.u16 	%r723, %rs250;
	shl.b32 	%r724, %r723, 16;
	or.b32  	%r725, %r724, %r722;
	st.global.u32 	[%rd14+112], %r725;
$L__BB0_319:
	setp.lt.s32 	%p288, %r75, %r77;
	setp.lt.s32 	%p289, %r72, %r78;
	and.pred  	%p290, %p288, %p289;
	@%p290 bra 	$L__BB0_325;
	setp.ge.s32 	%p291, %r75, %r77;
	@%p291 bra 	$L__BB0_326;
	setp.ge.s32 	%p292, %r71, %r78;
	@%p292 bra 	$L__BB0_323;
	// begin inline asm
	{  cvt.rn.bf16.f32 %rs251, %f769;}

	// end inline asm
	st.global.u16 	[%rd15+112], %rs251;
$L__BB0_323:
	setp.ge.s32 	%p293, %r72, %r78;
	@%p293 bra 	$L__BB0_326;
	// begin inline asm
	{  cvt.rn.bf16.f32 %rs252, %f770;}

	// end inline asm
	st.global.u16 	[%rd13+114], %rs252;
	bra.uni 	$L__BB0_326;
$L__BB0_325:
	// begin inline asm
	{  cvt.rn.bf16.f32 %rs253, %f769;}

	// end inline asm
	// begin inline asm
	{  cvt.rn.bf16.f32 %rs254, %f770;}

	// end inline asm
	cvt.u32.u16 	%r726, %rs253;
	cvt.u32.u16 	%r727, %rs254;
	shl.b32 	%r728, %r727, 16;
	or.b32  	%r729, %r728, %r726;
	st.global.u32 	[%rd15+112], %r729;
$L__BB0_326:
	ret;
$L__BB0_327:
	mad.lo.s32 	%r124, %r81, %r11, %r10;
	mul.wide.u32 	%rd21, %r124, 2;
	add.s64 	%rd22, %rd4, %rd21;
	ld.global.nc.v4.u32 	{%r125, %r126, %r127, %r128}, [%rd22];
	ld.global.nc.v4.u32 	{%r129, %r130, %r131, %r132}, [%rd22+16];
	shl.b32 	%r133, %r10, 1;
	add.s32 	%r134, %r12, %r133;
	st.shared.v4.u32 	[%r134], {%r125, %r126, %r127, %r128};
	st.shared.v4.u32 	[%r134+16], {%r129, %r130, %r131, %r132};
	bra.uni 	$L__BB0_47;
$L__BB0_328:
	add.s32 	%r324, %r731, 32;
	mul.wide.u32 	%rd103, %r324, 2;
	add.s64 	%rd104, %rd4, %rd103;
	ld.global.nc.v4.u32 	{%r325, %r326, %r327, %r328}, [%rd104];
	ld.global.nc.v4.u32 	{%r329, %r330, %r331, %r332}, [%rd104+16];
	mad.lo.s32 	%r333, %r48, 10240, %r12;
	shl.b32 	%r334, %r10, 1;
	add.s32 	%r335, %r333, %r334;
	st.shared.v4.u32 	[%r335], {%r325, %r326, %r327, %r328};
	st.shared.v4.u32 	[%r335+16], {%r329, %r330, %r331, %r332};
	bra.uni 	$L__BB0_99;

}
	// .globl	_ZN8pygpukit3ops10w8a16_gemm24w8a16_gemm_scalar_kernelEPK13__nv_bfloat16PKhS4_PS2_iiii
.visible .entry _ZN8pygpukit3ops10w8a16_gemm24w8a16_gemm_scalar_kernelEPK13__nv_bfloat16PKhS4_PS2_iiii(
	.param .u64 .ptr .align 1 _ZN8pygpukit3ops10w8a16_gemm24w8a16_gemm_scalar_kernelEPK13__nv_bfloat16PKhS4_PS2_iiii_param_0,
	.param .u64 .ptr .align 1 _ZN8pygpukit3ops10w8a16_gemm24w8a16_gemm_scalar_kernelEPK13__nv_bfloat16PKhS4_PS2_iiii_param_1,
	.param .u64 .ptr .align 1 _ZN8pygpukit3ops10w8a16_gemm24w8a16_gemm_scalar_kernelEPK13__nv_bfloat16PKhS4_PS2_iiii_param_2,
	.param .u64 .ptr .align 1 _ZN8pygpukit3ops10w8a16_gemm24w8a16_gemm_scalar_kernelEPK13__nv_bfloat16PKhS4_PS2_iiii_param_3,
	.param .u32 _ZN8pygpukit3ops10w8a16_gemm24w8a16_gemm_scalar_kernelEPK13__nv_bfloat16PKhS4_PS2_iiii_param_4,
	.param .u32 _ZN8pygpukit3ops10w8a16_gemm24w8a16_gemm_scalar_kernelEPK13__nv_bfloat16PKhS4_PS2_iiii_param_5,
	.param .u32 _ZN8pygpukit3ops10w8a16_gemm24w8a16_gemm_scalar_kernelEPK13__nv_bfloat16PKhS4_PS2_iiii_param_6,
	.param .u32 _ZN8pygpukit3ops10w8a16_gemm24w8a16_gemm_scalar_kernelEPK13__nv_bfloat16PKhS4_PS2_iiii_param_7
)
.maxntid 256
.minnctapersm 4
{
	.reg .pred 	%p<13>;
	.reg .b16 	%rs<40>;
	.reg .b32 	%r<82>;
	.reg .b32 	%f<92>;
	.reg .b64 	%rd<105>;

	ld.param.u64 	%rd8, [_ZN8pygpukit3ops10w8a16_gemm24w8a16_gemm_scalar_kernelEPK13__nv_bfloat16PKhS4_PS2_iiii_param_0];
	ld.param.u64 	%rd9, [_ZN8pygpukit3ops10w8a16_gemm24w8a16_gemm_scalar_kernelEPK13__nv_bfloat16PKhS4_PS2_iiii_param_1];
	ld.param.u64 	%rd10, [_ZN8pygpukit3ops10w8a16_gemm24w8a16_gemm_scalar_kernelEPK13__nv_bfloat16PKhS4_PS2_iiii_param_2];
	ld.param.u64 	%rd7, [_ZN8pygpukit3ops10w8a16_gemm24w8a16_gemm_scalar_kernelEPK13__nv_bfloat16PKhS4_PS2_iiii_param_3];
	ld.param.u32 	%r24, [_ZN8pygpukit3ops10w8a16_gemm24w8a16_gemm_scalar_kernelEPK13__nv_bfloat16PKhS4_PS2_iiii_param_4];
	ld.param.u32 	%r21, [_ZN8pygpukit3ops10w8a16_gemm24w8a16_gemm_scalar_kernelEPK13__nv_bfloat16PKhS4_PS2_iiii_param_5];
	ld.param.u32 	%r22, [_ZN8pygpukit3ops10w8a16_gemm24w8a16_gemm_scalar_kernelEPK13__nv_bfloat16PKhS4_PS2_iiii_param_6];
	ld.param.u32 	%r23, [_ZN8pygpukit3ops10w8a16_gemm24w8a16_gemm_scalar_kernelEPK13__nv_bfloat16PKhS4_PS2_iiii_param_7];
	cvta.to.global.u64 	%rd1, %rd9;
	cvta.to.global.u64 	%rd2, %rd10;
	cvta.to.global.u64 	%rd3, %rd8;
	mov.u32 	%r1, %ctaid.y;
	mov.u32 	%r25, %ctaid.x;
	mov.u32 	%r26, %ntid.x;
	mov.u32 	%r27, %tid.x;
	mad.lo.s32 	%r2, %r25, %r26, %r27;
	setp.ge.s32 	%p1, %r1, %r24;
	setp.ge.s32 	%p2, %r2, %r21;
	or.pred  	%p3, %p1, %p2;
	@%p3 bra 	$L__BB1_14;
	setp.lt.s32 	%p4, %r22, 1;
	mov.f32 	%f91, 0f00000000;
	@%p4 bra 	$L__BB1_13;
	mul.lo.s32 	%r3, %r22, %r1;
	shr.s32 	%r29, %r2, 31;
	shr.u32 	%r30, %r29, 25;
	add.s32 	%r31, %r2, %r30;
	shr.s32 	%r4, %r31, 7;
	and.b32  	%r5, %r22, 7;
	setp.lt.u32 	%p5, %r22, 8;
	mov.f32 	%f91, 0f00000000;
	mov.b32 	%r80, 0;
	@%p5 bra 	$L__BB1_5;
	and.b32  	%r80, %r22, 2147483640;
	neg.s32 	%r77, %r80;
	shl.b32 	%r8, %r21, 3;
	mul.wide.u32 	%rd11, %r3, 2;
	add.s64 	%rd12, %rd11, %rd3;
	add.s64 	%rd104, %rd12, 8;
	mov.f32 	%f91, 0f00000000;
	mov.b32 	%r78, 0;
	mov.u64 	%rd18, _ZN8pygpukit3ops10w8a16_gemm9g_fp8_lutE;
	cvt.s64.s32 	%rd20, %r21;
	mov.u32 	%r76, %r2;
$L__BB1_4:
	.pragma "nounroll";
	ld.global.nc.u16 	%rs1, [%rd104+-8];
	// begin inline asm
	{ cvt.f32.bf16 %f17, %rs1;}

	// end inline asm
	shr.u32 	%r33, %r78, 7;
	mad.lo.s32 	%r34, %r33, %r23, %r4;
	mul.wide.s32 	%rd13, %r34, 2;
	add.s64 	%rd14, %rd2, %rd13;
	ld.global.nc.u16 	%rs2, [%rd14];
	// begin inline asm
	{ cvt.f32.bf16 %f18, %rs2;}

	// end inline asm
	cvt.s64.s32 	%rd15, %r76;
	add.s64 	%rd16, %rd1, %rd15;
	ld.global.nc.u8 	%rs10, [%rd16];
	cvt.u32.u8 	%r35, %rs10;
	mul.wide.u32 	%rd17, %r35, 4;
	add.s64 	%rd19, %rd18, %rd17;
	ld.const.f32 	%f26, [%rd19];
	mul.f32 	%f27, %f18, %f26;
	fma.rn.f32 	%f28, %f17, %f27, %f91;
	ld.global.nc.u16 	%rs3, [%rd104+-6];
	// begin inline asm
	{ cvt.f32.bf16 %f19, %rs3;}

	// end inline asm
	add.s64 	%rd21, %rd16, %rd20;
	ld.global.nc.u8 	%rs11, [%rd21];
	cvt.u32.u8 	%r36, %rs11;
	mul.wide.u32 	%rd22, %r36, 4;
	add.s64 	%rd23, %rd18, %rd22;
	ld.const.f32 	%f29, [%rd23];
	mul.f32 	%f30, %f18, %f29;
	fma.rn.f32 	%f31, %f19, %f30, %f28;
	ld.global.nc.u16 	%rs4, [%rd104+-4];
	// begin inline asm
	{ cvt.f32.bf16 %f20, %rs4;}

	// end inline asm
	add.s64 	%rd24, %rd21, %rd20;
	ld.global.nc.u8 	%rs12, [%rd24];
	cvt.u32.u8 	%r37, %rs12;
	mul.wide.u32 	%rd25, %r37, 4;
	add.s64 	%rd26, %rd18, %rd25;
	ld.const.f32 	%f32, [%rd26];
	mul.f32 	%f33, %f18, %f32;
	fma.rn.f32 	%f34, %f20, %f33, %f31;
	ld.global.nc.u16 	%rs5, [%rd104+-2];
	// begin inline asm
	{ cvt.f32.bf16 %f21, %rs5;}

	// end inline asm
	add.s64 	%rd27, %rd24, %rd20;
	ld.global.nc.u8 	%rs13, [%rd27];
	cvt.u32.u8 	%r38, %rs13;
	mul.wide.u32 	%rd28, %r38, 4;
	add.s64 	%rd29, %rd18, %rd28;
	ld.const.f32 	%f35, [%rd29];
	mul.f32 	%f36, %f18, %f35;
	fma.rn.f32 	%f37, %f21, %f36, %f34;
	ld.global.nc.u16 	%rs6, [%rd104];
	// begin inline asm
	{ cvt.f32.bf16 %f22, %rs6;}

	// end inline asm
	add.s64 	%rd30, %rd27, %rd20;
	ld.global.nc.u8 	%rs14, [%rd30];
	cvt.u32.u8 	%r39, %rs14;
	mul.wide.u32 	%rd31, %r39, 4;
	add.s64 	%rd32, %rd18, %rd31;
	ld.const.f32 	%f38, [%rd32];
	mul.f32 	%f39, %f18, %f38;
	fma.rn.f32 	%f40, %f22, %f39, %f37;
	ld.global.nc.u16 	%rs7, [%rd104+2];
	// begin inline asm
	{ cvt.f32.bf16 %f23, %rs7;}

	// end inline asm
	add.s64 	%rd33, %rd30, %rd20;
	ld.global.nc.u8 	%rs15, [%rd33];
	cvt.u32.u8 	%r40, %rs15;
	mul.wide.u32 	%rd34, %r40, 4;
	add.s64 	%rd35, %rd18, %rd34;
	ld.const.f32 	%f41, [%rd35];
	mul.f32 	%f42, %f18, %f41;
	fma.rn.f32 	%f43, %f23, %f42, %f40;
	ld.global.nc.u16 	%rs8, [%rd104+4];
	// begin inline asm
	{ cvt.f32.bf16 %f24, %rs8;}

	// end inline asm
	add.s64 	%rd36, %rd33, %rd20;
	ld.global.nc.u8 	%rs16, [%rd36];
	cvt.u32.u8 	%r41, %rs16;
	mul.wide.u32 	%rd37, %r41, 4;
	add.s64 	%rd38, %rd18, %rd37;
	ld.const.f32 	%f44, [%rd38];
	mul.f32 	%f45, %f18, %f44;
	fma.rn.f32 	%f46, %f24, %f45, %f43;
	ld.global.nc.u16 	%rs9, [%rd104+6];
	// begin inline asm
	{ cvt.f32.bf16 %f25, %rs9;}

	// end inline asm
	add.s64 	%rd39, %rd36, %rd20;
	ld.global.nc.u8 	%rs17, [%rd39];
	cvt.u32.u8 	%r42, %rs17;
	mul.wide.u32 	%rd40, %r42, 4;
	add.s64 	%rd41, %rd18, %rd40;
	ld.const.f32 	%f47, [%rd41];
	mul.f32 	%f48, %f18, %f47;
	fma.rn.f32 	%f91, %f25, %f48, %f46;
	add.s32 	%r78, %r78, 8;
	add.s32 	%r77, %r77, 8;
	add.s32 	%r76, %r76, %r8;
	add.s64 	%rd104, %rd104, 16;
	setp.ne.s32 	%p6, %r77, 0;
	@%p6 bra 	$L__BB1_4;
$L__BB1_5:
	setp.eq.s32 	%p7, %r5, 0;
	@%p7 bra 	$L__BB1_13;
	and.b32  	%r16, %r22, 3;
	setp.lt.u32 	%p8, %r5, 4;
	@%p8 bra 	$L__BB1_8;
	add.s32 	%r43, %r80, %r3;
	mul.wide.u32 	%rd42, %r43, 2;
	add.s64 	%rd43, %rd3, %rd42;
	ld.global.nc.u16 	%rs18, [%rd43];
	// begin inline asm
	{ cvt.f32.bf16 %f50, %rs18;}

	// end inline asm
	shr.u32 	%r44, %r80, 7;
	mad.lo.s32 	%r45, %r44, %r23, %r4;
	mul.wide.s32 	%rd44, %r45, 2;
	add.s64 	%rd45, %rd2, %rd44;
	ld.global.nc.u16 	%rs19, [%rd45];
	// begin inline asm
	{ cvt.f32.bf16 %f51, %rs19;}

	// end inline asm
	mad.lo.s32 	%r46, %r80, %r21, %r2;
	cvt.s64.s32 	%rd46, %r46;
	add.s64 	%rd47, %rd1, %rd46;
	ld.global.nc.u8 	%rs26, [%rd47];
	cvt.u32.u8 	%r47, %rs26;
	mul.wide.u32 	%rd48, %r47, 4;
	mov.u64 	%rd49, _ZN8pygpukit3ops10w8a16_gemm9g_fp8_lutE;
	add.s64 	%rd50, %rd49, %rd48;
	ld.const.f32 	%f58, [%rd50];
	mul.f32 	%f59, %f51, %f58;
	fma.rn.f32 	%f60, %f50, %f59, %f91;
	add.s32 	%r48, %r80, 1;
	cvt.u64.u32 	%rd51, %r3;
	cvt.u64.u32 	%rd52, %r80;
	add.s64 	%rd53, %rd52, %rd51;
	shl.b64 	%rd54, %rd53, 1;
	add.s64 	%rd55, %rd3, %rd54;
	ld.global.nc.u16 	%rs20, [%rd55+2];
	// begin inline asm
	{ cvt.f32.bf16 %f52, %rs20;}

	// end inline asm
	shr.u32 	%r49, %r48, 7;
	mad.lo.s32 	%r50, %r49, %r23, %r4;
	mul.wide.s32 	%rd56, %r50, 2;
	add.s64 	%rd57, %rd2, %rd56;
	ld.global.nc.u16 	%rs21, [%rd57];
	// begin inline asm
	{ cvt.f32.bf16 %f53, %rs21;}

	// end inline asm
	cvt.s64.s32 	%rd58, %r21;
	add.s64 	%rd59, %rd47, %rd58;
	ld.global.nc.u8 	%rs27, [%rd59];
	cvt.u32.u8 	%r51, %rs27;
	mul.wide.u32 	%rd60, %r51, 4;
	add.s64 	%rd61, %rd49, %rd60;
	ld.const.f32 	%f61, [%rd61];
	mul.f32 	%f62, %f53, %f61;
	fma.rn.f32 	%f63, %f52, %f62, %f60;
	add.s32 	%r52, %r80, 2;
	ld.global.nc.u16 	%rs22, [%rd55+4];
	// begin inline asm
	{ cvt.f32.bf16 %f54, %rs22;}

	// end inline asm
	shr.u32 	%r53, %r52, 7;
	mad.lo.s32 	%r54, %r53, %r23, %r4;
	mul.wide.s32 	%rd62, %r54, 2;
	add.s64 	%rd63, %rd2, %rd62;
	ld.global.nc.u16 	%rs23, [%rd63];
	// begin inline asm
	{ cvt.f32.bf16 %f55, %rs23;}

	// end inline asm
	add.s64 	%rd64, %rd59, %rd58;
	ld.global.nc.u8 	%rs28, [%rd64];
	cvt.u32.u8 	%r55, %rs28;
	mul.wide.u32 	%rd65, %r55, 4;
	add.s64 	%rd66, %rd49, %rd65;
	ld.const.f32 	%f64, [%rd66];
	mul.f32 	%f65, %f55, %f64;
	fma.rn.f32 	%f66, %f54, %f65, %f63;
	add.s32 	%r56, %r80, 3;
	ld.global.nc.u16 	%rs24, [%rd55+6];
	// begin inline asm
	{ cvt.f32.bf16 %f56, %rs24;}

	// end inline asm
	shr.u32 	%r57, %r56, 7;
	mad.lo.s32 	%r58, %r57, %r23, %r4;
	mul.wide.s32 	%rd67, %r58, 2;
	add.s64 	%rd68, %rd2, %rd67;
	ld.global.nc.u16 	%rs25, [%rd68];
	// begin inline asm
	{ cvt.f32.bf16 %f57, %rs25;}

	// end inline asm
	add.s64 	%rd69, %rd64, %rd58;
	ld.global.nc.u8 	%rs29, [%rd69];
	cvt.u32.u8 	%r59, %rs29;
	mul.wide.u32 	%rd70, %r59, 4;
	add.s64 	%rd71, %rd49, %rd70;
	ld.const.f32 	%f67, [%rd71];
	mul.f32 	%f68, %f57, %f67;
	fma.rn.f32 	%f91, %f56, %f68, %f66;
	add.s32 	%r80, %r80, 4;
$L__BB1_8:
	setp.eq.s32 	%p9, %r16, 0;
	@%p9 bra 	$L__BB1_13;
	setp.eq.s32 	%p10, %r16, 1;
	@%p10 bra 	$L__BB1_11;
	add.s32 	%r60, %r80, %r3;
	mul.wide.u32 	%rd72, %r60, 2;
	add.s64 	%rd73, %rd3, %rd72;
	ld.global.nc.u16 	%rs30, [%rd73];
	// begin inline asm
	{ cvt.f32.bf16 %f70, %rs30;}

	// end inline asm
	shr.u32 	%r61, %r80, 7;
	mad.lo.s32 	%r62, %r61, %r23, %r4;
	mul.wide.s32 	%rd74, %r62, 2;
	add.s64 	%rd75, %rd2, %rd74;
	ld.global.nc.u16 	%rs31, [%rd75];
	// begin inline asm
	{ cvt.f32.bf16 %f71, %rs31;}

	// end inline asm
	mad.lo.s32 	%r63, %r80, %r21, %r2;
	cvt.s64.s32 	%rd76, %r63;
	add.s64 	%rd77, %rd1, %rd76;
	ld.global.nc.u8 	%rs34, [%rd77];
	cvt.u32.u8 	%r64, %rs34;
	mul.wide.u32 	%rd78, %r64, 4;
	mov.u64 	%rd79, _ZN8pygpukit3ops10w8a16_gemm9g_fp8_lutE;
	add.s64 	%rd80, %rd79, %rd78;
	ld.const.f32 	%f74, [%rd80];
	mul.f32 	%f75, %f71, %f74;
	fma.rn.f32 	%f76, %f70, %f75, %f91;
	add.s32 	%r65, %r80, 1;
	cvt.u64.u32 	%rd81, %r3;
	cvt.u64.u32 	%rd82, %r80;
	add.s64 	%rd83, %rd82, %rd81;
	shl.b64 	%rd84, %rd83, 1;
	add.s64 	%rd85, %rd3, %rd84;
	ld.global.nc.u16 	%rs32, [%rd85+2];
	// begin inline asm
	{ cvt.f32.bf16 %f72, %rs32;}

	// end inline asm
	shr.u32 	%r66, %r65, 7;
	mad.lo.s32 	%r67, %r66, %r23, %r4;
	mul.wide.s32 	%rd86, %r67, 2;
	add.s64 	%rd87, %rd2, %rd86;
	ld.global.nc.u16 	%rs33, [%rd87];
	// begin inline asm
	{ cvt.f32.bf16 %f73, %rs33;}

	// end inline asm
	cvt.s64.s32 	%rd88, %r21;
	add.s64 	%rd89, %rd77, %rd88;
	ld.global.nc.u8 	%rs35, [%rd89];
	cvt.u32.u8 	%r68, %rs35;
	mul.wide.u32 	%rd90, %r68, 4;
	add.s64 	%rd91, %rd79, %rd90;
	ld.const.f32 	%f77, [%rd91];
	mul.f32 	%f78, %f73, %f77;
	fma.rn.f32 	%f91, %f72, %f78, %f76;
	add.s32 	%r80, %r80, 2;
$L__BB1_11:
	and.b32  	%r69, %r22, 1;
	setp.eq.b32 	%p11, %r69, 1;
	not.pred 	%p12, %p11;
	@%p12 bra 	$L__BB1_13;
	add.s32 	%r70, %r80, %r3;
	mul.wide.u32 	%rd92, %r70, 2;
	add.s64 	%rd93, %rd3, %rd92;
	ld.global.nc.u16 	%rs36, [%rd93];
	// begin inline asm
	{ cvt.f32.bf16 %f79, %rs36;}

	// end inline asm
	shr.u32 	%r71, %r80, 7;
	mad.lo.s32 	%r72, %r71, %r23, %r4;
	mul.wide.s32 	%rd94, %r72, 2;
	add.s64 	%rd95, %rd2, %rd94;
	ld.global.nc.u16 	%rs37, [%rd95];
	// begin inline asm
	{ cvt.f32.bf16 %f80, %rs37;}

	// end inline asm
	mad.lo.s32 	%r73, %r80, %r21, %r2;
	cvt.s64.s32 	%rd96, %r73;
	add.s64 	%rd97, %rd1, %rd96;
	ld.global.nc.u8 	%rs38, [%rd97];
	cvt.u32.u8 	%r74, %rs38;
	mul.wide.u32 	%rd98, %r74, 4;
	mov.u64 	%rd99, _ZN8pygpukit3ops10w8a16_gemm9g_fp8_lutE;
	add.s64 	%rd100, %rd99, %rd98;
	ld.const.f32 	%f81, [%rd100];
	mul.f32 	%f82, %f80, %f81;
	fma.rn.f32 	%f91, %f79, %f82, %f91;
$L__BB1_13:
	// begin inline asm
	{  cvt.rn.bf16.f32 %rs39, %f91;}

	// end inline asm
	mad.lo.s32 	%r75, %r21, %r1, %r2;
	cvta.to.global.u64 	%rd101, %rd7;
	mul.wide.s32 	%rd102, %r75, 2;
	add.s64 	%rd103, %rd101, %rd102;
	st.global.u16 	[%rd103], %rs39;
$L__BB1_14:
	ret;

}


// ===== COMPILED SASS (sm_100) =====

	.target	sm_100

	.elftype	@"ET_EXEC"


//--------------------- .note.nv.tkinfo           --------------------------
	.section	.note.nv.tkinfo,"",@"SHT_NOTE"
	.sectionflags	@"SHF_NOTE_NV_TKINFO"
	.tkinfo
        /*0018*/ 	.word	0x00000002
        /*0030*/ 	.string	""
        /*0030*/ 	.string	"ptxas"
        /*0030*/ 	.string	"Cuda compilation tools, release 13.0, V13.0.88"
        /*0030*/ 	.string	"Build cuda_13.0.r13.0/compiler.36424714_0"
        /*0030*/ 	.string	"-arch sm_100 -m 64 "



//--------------------- .note.nv.cuinfo           --------------------------
	.section	.note.nv.cuinfo,"",@"SHT_NOTE"
	.sectionflags	@"SHF_NOTE_NV_CUINFO"
        /*0018*/ 	.short	0x0002
        /*001a*/ 	.short	0x0064
        /*001c*/ 	.short	0x0082
	.zero		2


//--------------------- .nv.info                  --------------------------
	.section	.nv.info,"",@"SHT_CUDA_INFO"
	.align	4


	//----- nvinfo : EIATTR_REGCOUNT
	.align		4
        /*0000*/ 	.byte	0x04, 0x2f
        /*0002*/ 	.short	(.L_2 - .L_1)
	.align		4
.L_1:
        /*0004*/ 	.word	index@(_ZN8pygpukit3ops10w8a16_gemm24w8a16_gemm_kernel_bf16tcEPK13__nv_bfloat16PKhS4_PS2_iiii)
        /*0008*/ 	.word	0x00000080


	//----- nvinfo : EIATTR_FRAME_SIZE
	.align		4
.L_2:
        /*000c*/ 	.byte	0x04, 0x11
        /*000e*/ 	.short	(.L_4 - .L_3)
	.align		4
.L_3:
        /*0010*/ 	.word	index@(_ZN8pygpukit3ops10w8a16_gemm24w8a16_gemm_kernel_bf16tcEPK13__nv_bfloat16PKhS4_PS2_iiii)
        /*0014*/ 	.word	0x00000000


	//----- nvinfo : EIATTR_REGCOUNT
	.align		4
.L_4:
        /*0018*/ 	.byte	0x04, 0x2f
        /*001a*/ 	.short	(.L_6 - .L_5)
	.align		4
.L_5:
        /*001c*/ 	.word	index@(_ZN8pygpukit3ops10w8a16_gemm24w8a16_gemm_scalar_kernelEPK13__nv_bfloat16PKhS4_PS2_iiii)
        /*0020*/ 	.word	0x00000020


	//----- nvinfo : EIATTR_FRAME_SIZE
	.align		4
.L_6:
        /*0024*/ 	.byte	0x04, 0x11
        /*0026*/ 	.short	(.L_8 - .L_7)
	.align		4
.L_7:
        /*0028*/ 	.word	index@(_ZN8pygpukit3ops10w8a16_gemm24w8a16_gemm_scalar_kernelEPK13__nv_bfloat16PKhS4_PS2_iiii)
        /*002c*/ 	.word	0x00000000


	//----- nvinfo : EIATTR_MIN_STACK_SIZE
	.align		4
.L_8:
        /*0030*/ 	.byte	0x04, 0x12
        /*0032*/ 	.short	(.L_10 - .L_9)
	.align		4
.L_9:
        /*0034*/ 	.word	index@(_ZN8pygpukit3ops10w8a16_gemm24w8a16_gemm_scalar_kernelEPK13__nv_bfloat16PKhS4_PS2_iiii)
        /*0038*/ 	.word	0x00000000


	//----- nvinfo : EIATTR_MIN_STACK_SIZE
	.align		4
.L_10:
        /*003c*/ 	.byte	0x04, 0x12
        /*003e*/ 	.short	(.L_12 - .L_11)
	.align		4
.L_11:
        /*0040*/ 	.word	index@(_ZN8pygpukit3ops10w8a16_gemm24w8a16_gemm_kernel_bf16tcEPK13__nv_bfloat16PKhS4_PS2_iiii)
        /*0044*/ 	.word	0x00000000
.L_12:


//--------------------- .nv.compat                --------------------------
	.section	.nv.compat,"",@"SHT_CUDA_COMPAT_INFO"
	.align	4
        /*0000*/ 	.byte	0x02, 0x09, 0x00, 0x00, 0x02, 0x02, 0x01, 0x00, 0x02, 0x05, 0x05, 0x00, 0x03, 0x07, 0x01, 0x01
        /*0010*/ 	.byte	0x02, 0x03, 0x00, 0x00, 0x02, 0x06, 0x01, 0x00, 0x04, 0x0b, 0x08, 0x00, 0x09, 0x00, 0x00, 0x00
        /*0020*/ 	.byte	0x00, 0x00, 0x00, 0x00


//--------------------- .nv.info._ZN8pygpukit3ops10w8a16_gemm24w8a16_gemm_scalar_kernelEPK13__nv_bfloat16PKhS4_PS2_iiii --------------------------
	.section	.nv.info._ZN8pygpukit3ops10w8a16_gemm24w8a16_gemm_scalar_kernelEPK13__nv_bfloat16PKhS4_PS2_iiii,"",@"SHT_CUDA_INFO"
	.sectionflags	@""
	.align	4


	//----- nvinfo : EIATTR_CUDA_API_VERSION
	.align		4
        /*0000*/ 	.byte	0x04, 0x37
        /*0002*/ 	.short	(.L_14 - .L_13)
.L_13:
        /*0004*/ 	.word	0x00000082


	//----- nvinfo : EIATTR_KPARAM_INFO
	.align		4
.L_14:
        /*0008*/ 	.byte	0x04, 0x17
        /*000a*/ 	.short	(.L_16 - .L_15)
.L_15:
        /*000c*/ 	.word	0x00000000
        /*0010*/ 	.short	0x0007
        /*0012*/ 	.short	0x002c
        /*0014*/ 	.byte	0x00, 0xf0, 0x11, 0x00


	//----- nvinfo : EIATTR_KPARAM_INFO
	.align		4
.L_16:
        /*0018*/ 	.byte	0x04, 0x17
        /*001a*/ 	.short	(.L_18 - .L_17)
.L_17:
        /*001c*/ 	.word	0x00000000
        /*0020*/ 	.short	0x0006
        /*0022*/ 	.short	0x0028
        /*0024*/ 	.byte	0x00, 0xf0, 0x11, 0x00


	//----- nvinfo : EIATTR_KPARAM_INFO
	.align		4
.L_18:
        /*0028*/ 	.byte	0x04, 0x17
        /*002a*/ 	.short	(.L_20 - .L_19)
.L_19:
        /*002c*/ 	.word	0x00000000
        /*0030*/ 	.short	0x0005
        /*0032*/ 	.short	0x0024
        /*0034*/ 	.byte	0x00, 0xf0, 0x11, 0x00


	//----- nvinfo : EIATTR_KPARAM_INFO
	.align		4
.L_20:
        /*0038*/ 	.byte	0x04, 0x17
        /*003a*/ 	.short	(.L_22 - .L_21)
.L_21:
        /*003c*/ 	.word	0x00000000
        /*0040*/ 	.short	0x0004
        /*0042*/ 	.short	0x0020
        /*0044*/ 	.byte	0x00, 0xf0, 0x11, 0x00


	//----- nvinfo : EIATTR_KPARAM_INFO
	.align		4
.L_22:
        /*0048*/ 	.byte	0x04, 0x17
        /*004a*/ 	.short	(.L_24 - .L_23)
.L_23:
        /*004c*/ 	.word	0x00000000
        /*0050*/ 	.short	0x0003
        /*0052*/ 	.short	0x0018
        /*0054*/ 	.byte	0x00, 0xf5, 0x21, 0x00


	//----- nvinfo : EIATTR_KPARAM_INFO
	.align		4
.L_24:
        /*0058*/ 	.byte	0x04, 0x17
        /*005a*/ 	.short	(.L_26 - .L_25)
.L_25:
        /*005c*/ 	.word	0x00000000
        /*0060*/ 	.short	0x0002
        /*0062*/ 	.short	0x0010
        /*0064*/ 	.byte	0x00, 0xf5, 0x21, 0x00


	//----- nvinfo : EIATTR_KPARAM_INFO
	.align		4
.L_26:
        /*0068*/ 	.byte	0x04, 0x17
        /*006a*/ 	.short	(.L_28 - .L_27)
.L_27:
        /*006c*/ 	.word	0x00000000
        /*0070*/ 	.short	0x0001
        /*0072*/ 	.short	0x0008
        /*0074*/ 	.byte	0x00, 0xf5, 0x21, 0x00


	//----- nvinfo : EIATTR_KPARAM_INFO
	.align		4
.L_28:
        /*0078*/ 	.byte	0x04, 0x17
        /*007a*/ 	.short	(.L_30 - .L_29)
.L_29:
        /*007c*/ 	.word	0x00000000
        /*0080*/ 	.short	0x0000
        /*0082*/ 	.short	0x0000
        /*0084*/ 	.byte	0x00, 0xf5, 0x21, 0x00


	//----- nvinfo : EIATTR_SPARSE_MMA_MASK
	.align		4
.L_30:
        /*0088*/ 	.byte	0x03, 0x50
        /*008a*/ 	.short	0x0000


	//----- nvinfo : EIATTR_MAXREG_COUNT
	.align		4
        /*008c*/ 	.byte	0x03, 0x1b
        /*008e*/ 	.short	0x0040


	//----- nvinfo : EIATTR_MERCURY_ISA_VERSION
	.align		4
        /*0090*/ 	.byte	0x03, 0x5f
        /*0092*/ 	.short	0x0101


	//----- nvinfo : EIATTR_VRC_CTA_INIT_COUNT
	.align		4
        /*0094*/ 	.byte	0x02, 0x4a
	.zero		1
	.zero		1


	//----- nvinfo : EIATTR_EXIT_INSTR_OFFSETS
	.align		4
        /*0098*/ 	.byte	0x04, 0x1c
        /*009a*/ 	.short	(.L_32 - .L_31)


	//   ....[0]....
.L_31:
        /*009c*/ 	.word	0x00000090


	//   ....[1]....
        /*00a0*/ 	.word	0x00001170


	//----- nvinfo : EIATTR_MAX_THREADS
	.align		4
.L_32:
        /*00a4*/ 	.byte	0x04, 0x05
        /*00a6*/ 	.short	(.L_34 - .L_33)
.L_33:
        /*00a8*/ 	.word	0x00000100
        /*00ac*/ 	.word	0x00000001
        /*00b0*/ 	.word	0x00000001


	//----- nvinfo : EIATTR_CBANK_PARAM_SIZE
	.align		4
.L_34:
        /*00b4*/ 	.byte	0x03, 0x19
        /*00b6*/ 	.short	0x0030


	//----- nvinfo : EIATTR_PARAM_CBANK
	.align		4
        /*00b8*/ 	.byte	0x04, 0x0a
        /*00ba*/ 	.short	(.L_36 - .L_35)
	.align		4
.L_35:
        /*00bc*/ 	.word	index@(.nv.constant0._ZN8pygpukit3ops10w8a16_gemm24w8a16_gemm_scalar_kernelEPK13__nv_bfloat16PKhS4_PS2_iiii)
        /*00c0*/ 	.short	0x0380
        /*00c2*/ 	.short	0x0030


	//----- nvinfo : EIATTR_SW_WAR
	.align		4
.L_36:
        /*00c4*/ 	.byte	0x04, 0x36
        /*00c6*/ 	.short	(.L_38 - .L_37)
.L_37:
        /*00c8*/ 	.word	0x00000008
.L_38:


//--------------------- .nv.info._ZN8pygpukit3ops10w8a16_gemm24w8a16_gemm_kernel_bf16tcEPK13__nv_bfloat16PKhS4_PS2_iiii --------------------------
	.section	.nv.info._ZN8pygpukit3ops10w8a16_gemm24w8a16_gemm_kernel_bf16tcEPK13__nv_bfloat16PKhS4_PS2_iiii,"",@"SHT_CUDA_INFO"
	.sectionflags	@""
	.align	4


	//----- nvinfo : EIATTR_CUDA_API_VERSION
	.align		4
        /*0000*/ 	.byte	0x04, 0x37
        /*0002*/ 	.short	(.L_40 - .L_39)
.L_39:
        /*0004*/ 	.word	0x00000082


	//----- nvinfo : EIATTR_KPARAM_INFO
	.align		4
.L_40:
        /*0008*/ 	.byte	0x04, 0x17
        /*000a*/ 	.short	(.L_42 - .L_41)
.L_41:
        /*000c*/ 	.word	0x00000000
        /*0010*/ 	.short	0x0007
        /*0012*/ 	.short	0x002c
        /*0014*/ 	.byte	0x00, 0xf0, 0x11, 0x00


	//----- nvinfo : EIATTR_KPARAM_INFO
	.align		4
.L_42:
        /*0018*/ 	.byte	0x04, 0x17
        /*001a*/ 	.short	(.L_44 - .L_43)
.L_43:
        /*001c*/ 	.word	0x00000000
        /*0020*/ 	.short	0x0006
        /*0022*/ 	.short	0x0028
        /*0024*/ 	.byte	0x00, 0xf0, 0x11, 0x00


	//----- nvinfo : EIATTR_KPARAM_INFO
	.align		4
.L_44:
        /*0028*/ 	.byte	0x04, 0x17
        /*002a*/ 	.short	(.L_46 - .L_45)
.L_45:
        /*002c*/ 	.word	0x00000000
        /*0030*/ 	.short	0x0005
        /*0032*/ 	.short	0x0024
        /*0034*/ 	.byte	0x00, 0xf0, 0x11, 0x00


	//----- nvinfo : EIATTR_KPARAM_INFO
	.align		4
.L_46:
        /*0038*/ 	.byte	0x04, 0x17
        /*003a*/ 	.short	(.L_48 - .L_47)
.L_47:
        /*003c*/ 	.word	0x00000000
        /*0040*/ 	.short	0x0004
        /*0042*/ 	.short	0x0020
        /*0044*/ 	.byte	0x00, 0xf0, 0x11, 0x00


	//----- nvinfo : EIATTR_KPARAM_INFO
	.align		4
.L_48:
        /*0048*/ 	.byte	0x04, 0x17
        /*004a*/ 	.short	(.L_50 - .L_49)
.L_49:
        /*004c*/ 	.word	0x00000000
        /*0050*/ 	.short	0x0003
        /*0052*/ 	.short	0x0018
        /*0054*/ 	.byte	0x00, 0xf5, 0x21, 0x00


	//----- nvinfo : EIATTR_KPARAM_INFO
	.align		4
.L_50:
        /*0058*/ 	.byte	0x04, 0x17
        /*005a*/ 	.short	(.L_52 - .L_51)
.L_51:
        /*005c*/ 	.word	0x00000000
        /*0060*/ 	.short	0x0002
        /*0062*/ 	.short	0x0010
        /*0064*/ 	.byte	0x00, 0xf5, 0x21, 0x00


	//----- nvinfo : EIATTR_KPARAM_INFO
	.align		4
.L_52:
        /*0068*/ 	.byte	0x04, 0x17
        /*006a*/ 	.short	(.L_54 - .L_53)
.L_53:
        /*006c*/ 	.word	0x00000000
        /*0070*/ 	.short	0x0001
        /*0072*/ 	.short	0x0008
        /*0074*/ 	.byte	0x00, 0xf5, 0x21, 0x00


	//----- nvinfo : EIATTR_KPARAM_INFO
	.align		4
.L_54:
        /*0078*/ 	.byte	0x04, 0x17
        /*007a*/ 	.short	(.L_56 - .L_55)
.L_55:
        /*007c*/ 	.word	0x00000000
        /*0080*/ 	.short	0x0000
        /*0082*/ 	.short	0x0000
        /*0084*/ 	.byte	0x00, 0xf5, 0x21, 0x00


	//----- nvinfo : EIATTR_SPARSE_MMA_MASK
	.align		4
.L_56:
        /*0088*/ 	.byte	0x03, 0x50
        /*008a*/ 	.short	0x0000


	//----- nvinfo : EIATTR_MAXREG_COUNT
	.align		4
        /*008c*/ 	.byte	0x03, 0x1b
        /*008e*/ 	.short	0x0080


	//----- nvinfo : EIATTR_NUM_BARRIERS
	.align		4
        /*0090*/ 	.byte	0x02, 0x4c
        /*0092*/ 	.byte	0x01
	.zero		1


	//----- nvinfo : EIATTR_MERCURY_ISA_VERSION
	.align		4
        /*0094*/ 	.byte	0x03, 0x5f
        /*0096*/ 	.short	0x0101


	//----- nvinfo : EIATTR_VRC_CTA_INIT_COUNT
	.align		4
        /*0098*/ 	.byte	0x02, 0x4a
	.zero		1
	.zero		1


	//----- nvinfo : EIATTR_EXIT_INSTR_OFFSETS
	.align		4
        /*009c*/ 	.byte	0x04, 0x1c
        /*009e*/ 	.short	(.L_58 - .L_57)


	//   ....[0]....
.L_57:
        /*00a0*/ 	.word	0x00005ce0


	//   ....[1]....
        /*00a4*/ 	.word	0x00005d30


	//   ....[2]....
        /*00a8*/ 	.word	0x00005d60


	//   ....[3]....
        /*00ac*/ 	.word	0x00005db0


	//----- nvinfo : EIATTR_MAX_THREADS
	.align		4
.L_58:
        /*00b0*/ 	.byte	0x04, 0x05
        /*00b2*/ 	.short	(.L_60 - .L_59)
.L_59:
        /*00b4*/ 	.word	0x00000100
        /*00b8*/ 	.word	0x00000001
        /*00bc*/ 	.word	0x00000001


	//----- nvinfo : EIATTR_CRS_STACK_SIZE
	.align		4
.L_60:
        /*00c0*/ 	.byte	0x04, 0x1e
        /*00c2*/ 	.short	(.L_62 - .L_61)
.L_61:
        /*00c4*/ 	.word	0x00000000


	//----- nvinfo : EIATTR_CBANK_PARAM_SIZE
	.align		4
.L_62:
        /*00c8*/ 	.byte	0x03, 0x19
        /*00ca*/ 	.short	0x0030


	//----- nvinfo : EIATTR_PARAM_CBANK
	.align		4
        /*00cc*/ 	.byte	0x04, 0x0a
        /*00ce*/ 	.short	(.L_64 - .L_63)
	.align		4
.L_63:
        /*00d0*/ 	.word	index@(.nv.constant0._ZN8pygpukit3ops10w8a16_gemm24w8a16_gemm_kernel_bf16tcEPK13__nv_bfloat16PKhS4_PS2_iiii)
        /*00d4*/ 	.short	0x0380
        /*00d6*/ 	.short	0x0030


	//----- nvinfo : EIATTR_SW_WAR
	.align		4
.L_64:
        /*00d8*/ 	.byte	0x04, 0x36
        /*00da*/ 	.short	(.L_66 - .L_65)
.L_65:
        /*00dc*/ 	.word	0x00000008
.L_66:


//--------------------- .nv.callgraph             --------------------------
	.section	.nv.callgraph,"",@"SHT_CUDA_CALLGRAPH"
	.align	4
	.sectionentsize	8
	.align		4
        /*0000*/ 	.word	0x00000000
	.align		4
        /*0004*/ 	.word	0xffffffff
	.align		4
        /*0008*/ 	.word	0x00000000
	.align		4
        /*000c*/ 	.word	0xfffffffe
	.align		4
        /*0010*/ 	.word	0x00000000
	.align		4
        /*0014*/ 	.word	0xfffffffd
	.align		4
        /*0018*/ 	.word	0x00000000
	.align		4
        /*001c*/ 	.word	0xfffffffc


//--------------------- .nv.constant3             --------------------------
	.section	.nv.constant3,"a",@progbits
	.align	4
.nv.constant3:
	.type		_ZN8pygpukit3ops10w8a16_gemm9g_fp8_lutE,@object
	.size		_ZN8pygpukit3ops10w8a16_gemm9g_fp8_lutE,(.L_0 - _ZN8pygpukit3ops10w8a16_gemm9g_fp8_lutE)
_ZN8pygpukit3ops10w8a16_gemm9g_fp8_lutE:
	.zero		1024
.L_0:


//--------------------- .text._ZN8pygpukit3ops10w8a16_gemm24w8a16_gemm_scalar_kernelEPK13__nv_bfloat16PKhS4_PS2_iiii --------------------------
	.section	.text._ZN8pygpukit3ops10w8a16_gemm24w8a16_gemm_scalar_kernelEPK13__nv_bfloat16PKhS4_PS2_iiii,"ax",@progbits
	.align	128
        .global         _ZN8pygpukit3ops10w8a16_gemm24w8a16_gemm_scalar_kernelEPK13__nv_bfloat16PKhS4_PS2_iiii
        .type           _ZN8pygpukit3ops10w8a16_gemm24w8a16_gemm_scalar_kernelEPK13__nv_bfloat16PKhS4_PS2_iiii,@function
        .size           _ZN8pygpukit3ops10w8a16_gemm24w8a16_gemm_scalar_kernelEPK13__nv_bfloat16PKhS4_PS2_iiii,(.L_x_112 - _ZN8pygpukit3ops10w8a16_gemm24w8a16_gemm_scalar_kernelEPK13__nv_bfloat16PKhS4_PS2_iiii)
        .other          _ZN8pygpukit3ops10w8a16_gemm24w8a16_gemm_scalar_kernelEPK13__nv_bfloat16PKhS4_PS2_iiii,@"STO_CUDA_ENTRY STV_DEFAULT"
_ZN8pygpukit3ops10w8a16_gemm24w8a16_gemm_scalar_kernelEPK13__nv_bfloat16PKhS4_PS2_iiii:
.text._ZN8pygpukit3ops10w8a16_gemm24w8a16_gemm_scalar_kernelEPK13__nv_bfloat16PKhS4_PS2_iiii:
[----:B------:R-:W-:Y:S01]  /*0000*/  LDC R1, c[0x0][0x37c] ;  /* 0x0000df00ff017b82 */ /* 0x000fe20000000800 */
[----:B------:R-:W0:Y:S07]  /*0010*/  S2R R5, SR_TID.X ;  /* 0x0000000000057919 */ /* 0x000e2e0000002100 */
[----:B------:R-:W0:Y:S08]  /*0020*/  S2UR UR4, SR_CTAID.X ;  /* 0x00000000000479c3 */ /* 0x000e300000002500 */
[----:B------:R-:W0:Y:S08]  /*0030*/  LDC R0, c[0x0][0x360] ;  /* 0x0000d800ff007b82 */ /* 0x000e300000000800 */
[----:B------:R-:W1:Y:S08]  /*0040*/  LDC.64 R2, c[0x0][0x3a0] ;  /* 0x0000e800ff027b82 */ /* 0x000e700000000a00 */
[----:B------:R-:W2:Y:S01]  /*0050*/  S2UR UR10, SR_CTAID.Y ;  /* 0x00000000000a79c3 */ /* 0x000ea20000002600 */
[----:B0-----:R-:W-:-:S05]  /*0060*/  IMAD R0, R0, UR4, R5 ;  /* 0x0000000400007c24 */ /* 0x001fca000f8e0205 */
[----:B-1----:R-:W-:-:S04]  /*0070*/  ISETP.GE.AND P0, PT, R0, R3, PT ;  /* 0x000000030000720c */ /* 0x002fc80003f06270 */
[----:B--2---:R-:W-:-:S13]  /*0080*/  ISETP.LE.OR P0, PT, R2, UR10, P0 ;  /* 0x0000000a02007c0c */ /* 0x004fda0008703670 */
[----:B------:R-:W-:Y:S05]  /*0090*/  @P0 EXIT ;  /* 0x000000000000094d */ /* 0x000fea0003800000 */
[----:B------:R-:W0:Y:S01]  /*00a0*/  LDCU UR6, c[0x0][0x3a8] ;  /* 0x00007500ff0677ac */ /* 0x000e220008000800 */
[----:B------:R-:W-:Y:S01]  /*00b0*/  HFMA2 R9, -RZ, RZ, 0, 0 ;  /* 0x00000000ff097431 */ /* 0x000fe200000001ff */
[----:B------:R-:W1:Y:S01]  /*00c0*/  LDCU.64 UR12, c[0x0][0x358] ;  /* 0x00006b00ff0c77ac */ /* 0x000e620008000a00 */
[----:B0-----:R-:W-:-:S09]  /*00d0*/  UISETP.GE.AND UP0, UPT, UR6, 0x1, UPT ;  /* 0x000000010600788c */ /* 0x001fd2000bf06270 */
[----:B-1----:R-:W-:Y:S05]  /*00e0*/  BRA.U !UP0, `(.L_x_0) ;  /* 0x00000011080c7547 */ /* 0x002fea000b800000 */
[----:B------:R-:W-:Y:S01]  /*00f0*/  UISETP.GE.U32.AND UP1, UPT, UR6, 0x8, UPT ;  /* 0x000000080600788c */ /* 0x000fe2000bf26070 */
[----:B------:R-:W-:Y:S01]  /*0100*/  SHF.R.S32.HI R5, RZ, 0x1f, R0 ;  /* 0x0000001fff057819 */ /* 0x000fe20000011400 */
[----:B------:R-:W-:Y:S01]  /*0110*/  ULOP3.LUT UR8, UR6, 0x7, URZ, 0xc0, !UPT ;  /* 0x0000000706087892 */ /* 0x000fe2000f8ec0ff */
[----:B------:R-:W-:Y:S01]  /*0120*/  IMAD.MOV.U32 R9, RZ, RZ, RZ ;  /* 0x000000ffff097224 */ /* 0x000fe200078e00ff */
[----:B------:R-:W-:Y:S01]  /*0130*/  MOV R4, RZ ;  /* 0x000000ff00047202 */ /* 0x000fe20000000f00 */
[----:B------:R-:W-:Y:S01]  /*0140*/  UIMAD UR7, UR10, UR6, URZ ;  /* 0x000000060a0772a4 */ /* 0x000fe2000f8e02ff */
[----:B------:R-:W-:Y:S01]  /*0150*/  LEA.HI R5, R5, R0, RZ, 0x7 ;  /* 0x0000000005057211 */ /* 0x000fe200078f38ff */
[----:B------:R-:W-:-:S03]  /*0160*/  UISETP.NE.AND UP0, UPT, UR8, URZ, UPT ;  /* 0x000000ff0800728c */ /* 0x000fc6000bf05270 */
[----:B------:R-:W-:Y:S01]  /*0170*/  SHF.R.S32.HI R5, RZ, 0x7, R5 ;  /* 0x00000007ff057819 */ /* 0x000fe20000011405 */
[----:B------:R-:W-:Y:S07]  /*0180*/  BRA.U !UP1, `(.L_x_1) ;  /* 0x0000000509987547 */ /* 0x000fee000b800000 */
[----:B------:R-:W0:Y:S01]  /*0190*/  LDCU.64 UR4, c[0x0][0x380] ;  /* 0x00007000ff0477ac */ /* 0x000e220008000a00 */
[----:B------:R-:W1:Y:S01]  /*01a0*/  LDC R6, c[0x0][0x3ac] ;  /* 0x0000eb00ff067b82 */ /* 0x000e620000000800 */
[----:B------:R-:W-:Y:S01]  /*01b0*/  SHF.R.S32.HI R7, RZ, 0x1f, R3 ;  /* 0x0000001fff077819 */ /* 0x000fe20000011403 */
[----:B------:R-:W-:Y:S01]  /*01c0*/  IMAD.MOV.U32 R9, RZ, RZ, RZ ;  /* 0x000000ffff097224 */ /* 0x000fe200078e00ff */
[----:B------:R-:W-:Y:S01]  /*01d0*/  ULOP3.LUT UR9, UR6, 0x7ffffff8, URZ, 0xc0, !UPT ;  /* 0x7ffffff806097892 */ /* 0x000fe2000f8ec0ff */
[----:B------:R-:W-:Y:S01]  /*01e0*/  MOV R2, R0 ;  /* 0x0000000000027202 */ /* 0x000fe20000000f00 */
[----:B------:R-:W2:Y:S03]  /*01f0*/  LDCU.64 UR14, c[0x0][0x388] ;  /* 0x00007100ff0e77ac */ /* 0x000ea60008000a00 */
[----:B------:R-:W3:Y:S01]  /*0200*/  LDC.64 R12, c[0x0][0x390] ;  /* 0x0000e400ff0c7b82 */ /* 0x000ee20000000a00 */
[----:B------:R-:W-:Y:S01]  /*0210*/  IMAD.U32 R4, RZ, RZ, UR9 ;  /* 0x00000009ff047e24 */ /* 0x000fe2000f8e00ff */
[----:B0-----:R-:W-:-:S04]  /*0220*/  UIMAD.WIDE.U32 UR4, UR7, 0x2, UR4 ;  /* 0x00000002070478a5 */ /* 0x001fc8000f8e0004 */
[----:B------:R-:W-:-:S04]  /*0230*/  UIADD3 UR11, UP1, UPT, UR4, 0x8, URZ ;  /* 0x00000008040b7890 */ /* 0x000fc8000ff3e0ff */
[----:B------:R-:W-:Y:S02]  /*0240*/  UIADD3.X UR4, UPT, UPT, URZ, UR5, URZ, UP1, !UPT ;  /* 0x00000005ff047290 */ /* 0x000fe40008ffe4ff */
[----:B------:R-:W-:Y:S01]  /*0250*/  MOV R24, UR11 ;  /* 0x0000000b00187c02 */ /* 0x000fe20008000f00 */
[----:B------:R-:W-:-:S03]  /*0260*/  UIADD3 UR5, UPT, UPT, -UR9, URZ, URZ ;  /* 0x000000ff09057290 */ /* 0x000fc6000fffe1ff */
[----:B------:R-:W-:Y:S01]  /*0270*/  IMAD.U32 R25, RZ, RZ, UR4 ;  /* 0x00000004ff197e24 */ /* 0x000fe2000f8e00ff */
[----:B--2---:R-:W-:-:S08]  /*0280*/  UMOV UR4, URZ ;  /* 0x000000ff00047c82 */ /* 0x004fd00008000000 */
.L_x_2:
[----:B------:R-:W-:-:S04]  /*0290*/  IADD3 R18, P0, PT, R2, UR14, RZ ;  /* 0x0000000e02127c10 */ /* 0x000fc8000ff1e0ff */
[----:B------:R-:W-:Y:S02]  /*02a0*/  LEA.HI.X.SX32 R19, R2, UR15, 0x1, P0 ;  /* 0x0000000f02137c11 */ /* 0x000fe400080f0eff */
[----:B------:R-:W-:-:S03]  /*02b0*/  IADD3 R10, P0, PT, R18, R3, RZ ;  /* 0x00000003120a7210 */ /* 0x000fc60007f1e0ff */
[----:B------:R-:W2:Y:S01]  /*02c0*/  LDG.E.U8.CONSTANT R8, desc[UR12][R18.64] ;  /* 0x0000000c12087981 */ /* 0x000ea2000c1e9100 */
[----:B------:R-:W-:Y:S02]  /*02d0*/  IADD3.X R11, PT, PT, R7, R19, RZ, P0, !PT ;  /* 0x00000013070b7210 */ /* 0x000fe400007fe4ff */
[----:B------:R-:W-:-:S05]  /*02e0*/  IADD3 R14, P0, PT, R10, R3, RZ ;  /* 0x000000030a0e7210 */ /* 0x000fca0007f1e0ff */
[C---:B------:R-:W-:Y:S01]  /*02f0*/  IMAD.X R15, R7.reuse, 0x1, R11, P0 ;  /* 0x00000001070f7824 */ /* 0x040fe200000e060b */
[----:B------:R-:W-:Y:S01]  /*0300*/  IADD3 R22, P0, PT, R14, R3, RZ ;  /* 0x000000030e167210 */ /* 0x000fe20007f1e0ff */
[----:B------:R-:W4:Y:S03]  /*0310*/  LDG.E.U8.CONSTANT R11, desc[UR12][R10.64] ;  /* 0x0000000c0a0b7981 */ /* 0x000f26000c1e9100 */
[----:B------:R-:W-:Y:S01]  /*0320*/  IADD3.X R23, PT, PT, R7, R15, RZ, P0, !PT ;  /* 0x0000000f07177210 */ /* 0x000fe200007fe4ff */
[----:B------:R0:W5:Y:S01]  /*0330*/  LDG.E.U8.CONSTANT R21, desc[UR12][R14.64] ;  /* 0x0000000c0e157981 */ /* 0x000162000c1e9100 */
[----:B------:R-:W-:-:S03]  /*0340*/  IADD3 R16, P0, PT, R22, R3, RZ ;  /* 0x0000000316107210 */ /* 0x000fc60007f1e0ff */
[----:B------:R-:W5:Y:S02]  /*0350*/  LDG.E.U8.CONSTANT R20, desc[UR12][R22.64] ;  /* 0x0000000c16147981 */ /* 0x000f64000c1e9100 */
[----:B------:R-:W-:Y:S01]  /*0360*/  IMAD.X R17, R7, 0x1, R23, P0 ;  /* 0x0000000107117824 */ /* 0x000fe200000e0617 */
[----:B------:R-:W-:-:S04]  /*0370*/  IADD3 R28, P0, PT, R16, R3, RZ ;  /* 0x00000003101c7210 */ /* 0x000fc80007f1e0ff */
[----:B------:R-:W-:Y:S01]  /*0380*/  IADD3.X R29, PT, PT, R7, R17, RZ, P0, !PT ;  /* 0x00000011071d7210 */ /* 0x000fe200007fe4ff */
[----:B------:R1:W5:Y:S01]  /*0390*/  LDG.E.U8.CONSTANT R19, desc[UR12][R16.64] ;  /* 0x0000000c10137981 */ /* 0x000362000c1e9100 */
[----:B------:R-:W-:-:S03]  /*03a0*/  IADD3 R26, P0, PT, R28, R3, RZ ;  /* 0x000000031c1a7210 */ /* 0x000fc60007f1e0ff */
[----:B------:R-:W5:Y:S02]  /*03b0*/  LDG.E.U8.CONSTANT R18, desc[UR12][R28.64] ;  /* 0x0000000c1c127981 */ /* 0x000f64000c1e9100 */
[----:B------:R-:W-:Y:S01]  /*03c0*/  IMAD.X R27, R7, 0x1, R29, P0 ;  /* 0x00000001071b7824 */ /* 0x000fe200000e061d */
[----:B0-----:R-:W-:-:S04]  /*03d0*/  IADD3 R14, P0, PT, R26, R3, RZ ;  /* 0x000000031a0e7210 */ /* 0x001fc80007f1e0ff */
[----:B------:R-:W-:Y:S01]  /*03e0*/  IADD3.X R15, PT, PT, R7, R27, RZ, P0, !PT ;  /* 0x0000001b070f7210 */ /* 0x000fe200007fe4ff */
[----:B------:R-:W5:Y:S04]  /*03f0*/  LDG.E.U8.CONSTANT R10, desc[UR12][R26.64] ;  /* 0x0000000c1a0a7981 */ /* 0x000f68000c1e9100 */
[----:B------:R0:W5:Y:S01]  /*0400*/  LDG.E.U8.CONSTANT R22, desc[UR12][R14.64] ;  /* 0x0000000c0e167981 */ /* 0x000162000c1e9100 */
[----:B------:R-:W-:-:S06]  /*0410*/  USHF.R.U32.HI UR9, URZ, 0x7, UR4 ;  /* 0x00000007ff097899 */ /* 0x000fcc0008011604 */
[----:B-1----:R-:W-:-:S04]  /*0420*/  IMAD R17, R6, UR9, R5 ;  /* 0x0000000906117c24 */ /* 0x002fc8000f8e0205 */
[----:B---3--:R-:W-:Y:S01]  /*0430*/  IMAD.WIDE R16, R17, 0x2, R12 ;  /* 0x0000000211107825 */ /* 0x008fe200078e020c */
[----:B0-----:R-:W-:-:S03]  /*0440*/  MOV R15, R25 ;  /* 0x00000019000f7202 */ /* 0x001fc60000000f00 */
[----:B------:R-:W-:Y:S02]  /*0450*/  IMAD.MOV.U32 R14, RZ, RZ, R24 ;  /* 0x000000ffff0e7224 */ /* 0x000fe400078e0018 */
[----:B------:R-:W3:Y:S04]  /*0460*/  LDG.E.U16.CONSTANT R16, desc[UR12][R16.64] ;  /* 0x0000000c10107981 */ /* 0x000ee8000c1e9500 */
[----:B------:R-:W3:Y:S04]  /*0470*/  LDG.E.U16.CONSTANT R24, desc[UR12][R14.64+-0x8] ;  /* 0xfffff80c0e187981 */ /* 0x000ee8000c1e9500 */
[----:B------:R-:W3:Y:S04]  /*0480*/  LDG.E.U16.CONSTANT R29, desc[UR12][R14.64+-0x4] ;  /* 0xfffffc0c0e1d7981 */ /* 0x000ee8000c1e9500 */
[----:B------:R-:W3:Y:S04]  /*0490*/  LDG.E.U16.CONSTANT R17, desc[UR12][R14.64+-0x6] ;  /* 0xfffffa0c0e117981 */ /* 0x000ee8000c1e9500 */
[----:B------:R-:W3:Y:S04]  /*04a0*/  LDG.E.U16.CONSTANT R28, desc[UR12][R14.64+-0x2] ;  /* 0xfffffe0c0e1c7981 */ /* 0x000ee8000c1e9500 */
[----:B------:R-:W3:Y:S04]  /*04b0*/  LDG.E.U16.CONSTANT R27, desc[UR12][R14.64] ;  /* 0x0000000c0e1b7981 */ /* 0x000ee8000c1e9500 */
[----:B------:R-:W3:Y:S04]  /*04c0*/  LDG.E.U16.CONSTANT R26, desc[UR12][R14.64+0x2] ;  /* 0x0000020c0e1a7981 */ /* 0x000ee8000c1e9500 */
[----:B------:R-:W3:Y:S04]  /*04d0*/  LDG.E.U16.CONSTANT R25, desc[UR12][R14.64+0x4] ;  /* 0x0000040c0e197981 */ /* 0x000ee8000c1e9500 */
[----:B------:R-:W3:Y:S01]  /*04e0*/  LDG.E.U16.CONSTANT R23, desc[UR12][R14.64+0x6] ;  /* 0x0000060c0e177981 */ /* 0x000ee2000c1e9500 */
[----:B------:R-:W-:-:S04]  /*04f0*/  UIADD3 UR5, UPT, UPT, UR5, 0x8, URZ ;  /* 0x0000000805057890 */ /* 0x000fc8000fffe0ff */
[----:B------:R-:W-:Y:S01]  /*0500*/  UISETP.NE.AND UP1, UPT, UR5, URZ, UPT ;  /* 0x000000ff0500728c */ /* 0x000fe2000bf25270 */
[----:B------:R-:W-:Y:S01]  /*0510*/  IMAD R2, R3, 0x8, R2 ;  /* 0x0000000803027824 */ /* 0x000fe200078e0202 */
[----:B------:R-:W-:Y:S01]  /*0520*/  UIADD3 UR4, UPT, UPT, UR4, 0x8, URZ ;  /* 0x0000000804047890 */ /* 0x000fe2000fffe0ff */
[----:B--2---:R-:W-:-:S06]  /*0530*/  IMAD.SHL.U32 R8, R8, 0x4, RZ ;  /* 0x0000000408087824 */ /* 0x004fcc00078e00ff */
[----:B------:R-:W0:Y:S01]  /*0540*/  LDC R8, c[0x3][R8] ;  /* 0x00c0000008087b82 */ /* 0x000e220000000800 */
[----:B----4-:R-:W-:Y:S01]  /*0550*/  SHF.L.U32 R11, R11, 0x2, RZ ;  /* 0x000000020b0b7819 */ /* 0x010fe200000006ff */
[----:B-----5:R-:W-:-:S06]  /*0560*/  IMAD.SHL.U32 R21, R21, 0x4, RZ ;  /* 0x0000000415157824 */ /* 0x020fcc00078e00ff */
[----:B------:R-:W1:Y:S01]  /*0570*/  LDC R11, c[0x3][R11] ;  /* 0x00c000000b0b7b82 */ /* 0x000e620000000800 */
[----:B------:R-:W-:-:S07]  /*0580*/  SHF.L.U32 R20, R20, 0x2, RZ ;  /* 0x0000000214147819 */ /* 0x000fce00000006ff */
[----:B------:R-:W2:Y:S01]  /*0590*/  LDC R21, c[0x3][R21] ;  /* 0x00c0000015157b82 */ /* 0x000ea20000000800 */
[----:B------:R-:W-:Y:S01]  /*05a0*/  IMAD.SHL.U32 R19, R19, 0x4, RZ ;  /* 0x0000000413137824 */ /* 0x000fe200078e00ff */
[----:B------:R-:W-:-:S06]  /*05b0*/  SHF.L.U32 R18, R18, 0x2, RZ ;  /* 0x0000000212127819 */ /* 0x000fcc00000006ff */
[----:B------:R-:W4:Y:S01]  /*05c0*/  LDC R20, c[0x3][R20] ;  /* 0x00c0000014147b82 */ /* 0x000f220000000800 */
[----:B------:R-:W-:-:S07]  /*05d0*/  IMAD.SHL.U32 R10, R10, 0x4, RZ ;  /* 0x000000040a0a7824 */ /* 0x000fce00078e00ff */
[----:B------:R-:W5:Y:S01]  /*05e0*/  LDC R19, c[0x3][R19] ;  /* 0x00c0000013137b82 */ /* 0x000f620000000800 */
[----:B------:R-:W-:-:S07]  /*05f0*/  SHF.L.U32 R22, R22, 0x2, RZ ;  /* 0x0000000216167819 */ /* 0x000fce00000006ff */
[----:B------:R-:W5:Y:S08]  /*0600*/  LDC R18, c[0x3][R18] ;  /* 0x00c0000012127b82 */ /* 0x000f700000000800 */
[----:B------:R-:W5:Y:S08]  /*0610*/  LDC R10, c[0x3][R10] ;  /* 0x00c000000a0a7b82 */ /* 0x000f700000000800 */
[----:B------:R-:W5:Y:S01]  /*0620*/  LDC R22, c[0x3][R22] ;  /* 0x00c0000016167b82 */ /* 0x000f620000000800 */
[----:B---3--:R-:W-:Y:S01]  /*0630*/  IMAD.U32 R16, R16, 0x10000, RZ ;  /* 0x0001000010107824 */ /* 0x008fe200078e00ff */
[----:B------:R-:W-:-:S03]  /*0640*/  SHF.L.U32 R24, R24, 0x10, RZ ;  /* 0x0000001018187819 */ /* 0x000fc600000006ff */
[----:B0-----:R-:W-:Y:S01]  /*0650*/  FMUL R8, R16, R8 ;  /* 0x0000000810087220 */ /* 0x001fe20000400000 */
[----:B------:R-:W-:-:S03]  /*0660*/  IMAD.U32 R17, R17, 0x10000, RZ ;  /* 0x0001000011117824 */ /* 0x000fc600078e00ff */
[----:B------:R-:W-:Y:S01]  /*0670*/  FFMA R24, R24, R8, R9 ;  /* 0x0000000818187223 */ /* 0x000fe20000000009 */
[C---:B-1----:R-:W-:Y:S01]  /*0680*/  FMUL R9, R16.reuse, R11 ;  /* 0x0000000b10097220 */ /* 0x042fe20000400000 */
[----:B------:R-:W-:Y:S01]  /*0690*/  SHF.L.U32 R8, R29, 0x10, RZ ;  /* 0x000000101d087819 */ /* 0x000fe200000006ff */
[----:B--2---:R-:W-:Y:S02]  /*06a0*/  FMUL R11, R16, R21 ;  /* 0x00000015100b7220 */ /* 0x004fe40000400000 */
[----:B------:R-:W-:-:S04]  /*06b0*/  FFMA R9, R17, R9, R24 ;  /* 0x0000000911097223 */ /* 0x000fc80000000018 */
[----:B------:R-:W-:Y:S01]  /*06c0*/  FFMA R8, R8, R11, R9 ;  /* 0x0000000b08087223 */ /* 0x000fe20000000009 */
[----:B------:R-:W-:Y:S02]  /*06d0*/  IMAD.U32 R9, R28, 0x10000, RZ ;  /* 0x000100001c097824 */ /* 0x000fe400078e00ff */
[----:B----4-:R-:W-:Y:S01]  /*06e0*/  FMUL R11, R16, R20 ;  /* 0x00000014100b7220 */ /* 0x010fe20000400000 */
[----:B------:R-:W-:-:S03]  /*06f0*/  SHF.L.U32 R27, R27, 0x10, RZ ;  /* 0x000000101b1b7819 */ /* 0x000fc600000006ff */
[----:B------:R-:W-:Y:S01]  /*0700*/  FFMA R8, R9, R11, R8 ;  /* 0x0000000b09087223 */ /* 0x000fe20000000008 */
[----:B-----5:R-:W-:Y:S01]  /*0710*/  FMUL R19, R16, R19 ;  /* 0x0000001310137220 */ /* 0x020fe20000400000 */
[----:B------:R-:W-:-:S03]  /*0720*/  IMAD.U32 R9, R26, 0x10000, RZ ;  /* 0x000100001a097824 */ /* 0x000fc600078e00ff */
[----:B------:R-:W-:Y:S01]  /*0730*/  FFMA R8, R27, R19, R8 ;  /* 0x000000131b087223 */ /* 0x000fe20000000008 */
[----:B------:R-:W-:Y:S01]  /*0740*/  FMUL R18, R16, R18 ;  /* 0x0000001210127220 */ /* 0x000fe20000400000 */
[----:B------:R-:W-:-:S03]  /*0750*/  SHF.L.U32 R25, R25, 0x10, RZ ;  /* 0x0000001019197819 */ /* 0x000fc600000006ff */
[----:B------:R-:W-:Y:S01]  /*0760*/  FFMA R8, R9, R18, R8 ;  /* 0x0000001209087223 */ /* 0x000fe20000000008 */
[----:B------:R-:W-:Y:S01]  /*0770*/  FMUL R10, R16, R10 ;  /* 0x0000000a100a7220 */ /* 0x000fe20000400000 */
[----:B------:R-:W-:Y:S01]  /*0780*/  IADD3 R24, P0, PT, R14, 0x10, RZ ;  /* 0x000000100e187810 */ /* 0x000fe20007f1e0ff */
[----:B------:R-:W-:Y:S02]  /*0790*/  IMAD.U32 R23, R23, 0x10000, RZ ;  /* 0x0001000017177824 */ /* 0x000fe400078e00ff */
[----:B------:R-:W-:Y:S01]  /*07a0*/  FFMA R8, R25, R10, R8 ;  /* 0x0000000a19087223 */ /* 0x000fe20000000008 */
[----:B------:R-:W-:Y:S01]  /*07b0*/  FMUL R22, R16, R22 ;  /* 0x0000001610167220 */ /* 0x000fe20000400000 */
[----:B------:R-:W-:-:S03]  /*07c0*/  IADD3.X R25, PT, PT, RZ, R15, RZ, P0, !PT ;  /* 0x0000000fff197210 */ /* 0x000fc600007fe4ff */
[----:B------:R-:W-:Y:S01]  /*07d0*/  FFMA R9, R23, R22, R8 ;  /* 0x0000001617097223 */ /* 0x000fe20000000008 */
[----:B------:R-:W-:Y:S06]  /*07e0*/  BRA.U UP1, `(.L_x_2) ;  /* 0xfffffff901a87547 */ /* 0x000fec000b83ffff */
.L_x_1:
[----:B------:R-:W-:Y:S05]  /*07f0*/  BRA.U !UP0, `(.L_x_0) ;  /* 0x0000000908487547 */ /* 0x000fea000b800000 */
[----:B------:R-:W-:Y:S02]  /*0800*/  UISETP.GE.U32.AND UP0, UPT, UR8, 0x4, UPT ;  /* 0x000000040800788c */ /* 0x000fe4000bf06070 */
[----:B------:R-:W-:-:S04]  /*0810*/  ULOP3.LUT UR5, UR6, 0x3, URZ, 0xc0, !UPT ;  /* 0x0000000306057892 */ /* 0x000fc8000f8ec0ff */
[----:B------:R-:W-:-:S03]  /*0820*/  UISETP.NE.AND UP1, UPT, UR5, URZ, UPT ;  /* 0x000000ff0500728c */ /* 0x000fc6000bf25270 */
[----:B------:R-:W-:Y:S08]  /*0830*/  BRA.U !UP0, `(.L_x_3) ;  /* 0x0000000508247547 */ /* 0x000ff0000b800000 */
[----:B------:R-:W0:Y:S01]  /*0840*/  LDC.64 R14, c[0x0][0x388] ;  /* 0x0000e200ff0e7b82 */ /* 0x000e220000000a00 */
[----:B------:R-:W-:Y:S01]  /*0850*/  IMAD R2, R4, R3, R0 ;  /* 0x0000000304027224 */ /* 0x000fe200078e0200 */
[----:B------:R-:W-:Y:S01]  /*0860*/  SHF.R.S32.HI R7, RZ, 0x1f, R3 ;  /* 0x0000001fff077819 */ /* 0x000fe20000011403 */
[----:B------:R-:W1:Y:S05]  /*0870*/  LDCU UR4, c[0x0][0x3ac] ;  /* 0x00007580ff0477ac */ /* 0x000e6a0008000800 */
[----:B------:R-:W2:Y:S08]  /*0880*/  LDC.64 R12, c[0x0][0x380] ;  /* 0x0000e000ff0c7b82 */ /* 0x000eb00000000a00 */
[----:B------:R-:W3:Y:S01]  /*0890*/  LDC.64 R10, c[0x0][0x390] ;  /* 0x0000e400ff0a7b82 */ /* 0x000ee20000000a00 */
[----:B0-----:R-:W-:-:S04]  /*08a0*/  IADD3 R14, P0, PT, R2, R14, RZ ;  /* 0x0000000e020e7210 */ /* 0x001fc80007f1e0ff */
[----:B------:R-:W-:Y:S02]  /*08b0*/  LEA.HI.X.SX32 R15, R2, R15, 0x1, P0 ;  /* 0x0000000f020f7211 */ /* 0x000fe400000f0eff */
[----:B------:R-:W-:-:S03]  /*08c0*/  IADD3 R18, P0, PT, R14, R3, RZ ;  /* 0x000000030e127210 */ /* 0x000fc60007f1e0ff */
[----:B------:R0:W4:Y:S01]  /*08d0*/  LDG.E.U8.CONSTANT R2, desc[UR12][R14.64] ;  /* 0x0000000c0e027981 */ /* 0x000122000c1e9100 */
[----:B------:R-:W-:Y:S02]  /*08e0*/  IADD3.X R19, PT, PT, R7, R15, RZ, P0, !PT ;  /* 0x0000000f07137210 */ /* 0x000fe400007fe4ff */
[----:B------:R-:W-:-:S03]  /*08f0*/  IADD3 R22, P0, PT, R18, R3, RZ ;  /* 0x0000000312167210 */ /* 0x000fc60007f1e0ff */
[----:B------:R-:W5:Y:S01]  /*0900*/  LDG.E.U8.CONSTANT R17, desc[UR12][R18.64] ;  /* 0x0000000c12117981 */ /* 0x000f62000c1e9100 */
[----:B------:R-:W-:Y:S02]  /*0910*/  IADD3.X R23, PT, PT, R7, R19, RZ, P0, !PT ;  /* 0x0000001307177210 */ /* 0x000fe400007fe4ff */
[----:B------:R-:W-:-:S03]  /*0920*/  IADD3 R24, P0, PT, R22, R3, RZ ;  /* 0x0000000316187210 */ /* 0x000fc60007f1e0ff */
[----:B------:R3:W5:Y:S02]  /*0930*/  LDG.E.U8.CONSTANT R16, desc[UR12][R22.64] ;  /* 0x0000000c16107981 */ /* 0x000764000c1e9100 */
[----:B------:R-:W-:Y:S02]  /*0940*/  IMAD.X R25, R7, 0x1, R23, P0 ;  /* 0x0000000107197824 */ /* 0x000fe400000e0617 */
[----:B------:R-:W3:Y:S03]  /*0950*/  LDC.64 R6, c[0x0][0x380] ;  /* 0x0000e000ff067b82 */ /* 0x000ee60000000a00 */
[----:B------:R3:W5:Y:S01]  /*0960*/  LDG.E.U8.CONSTANT R8, desc[UR12][R24.64] ;  /* 0x0000000c18087981 */ /* 0x000762000c1e9100 */
[----:B0-----:R-:W-:Y:S02]  /*0970*/  SHF.R.U32.HI R14, RZ, 0x7, R4 ;  /* 0x00000007ff0e7819 */ /* 0x001fe40000011604 */
[----:B------:R-:W-:-:S03]  /*0980*/  IADD3 R15, PT, PT, R4, UR7, RZ ;  /* 0x00000007040f7c10 */ /* 0x000fc6000fffe0ff */
[----:B-1----:R-:W-:Y:S02]  /*0990*/  IMAD R21, R14, UR4, R5 ;  /* 0x000000040e157c24 */ /* 0x002fe4000f8e0205 */
[----:B--2---:R-:W-:Y:S01]  /*09a0*/  IMAD.WIDE.U32 R14, R15, 0x2, R12 ;  /* 0x000000020f0e7825 */ /* 0x004fe200078e000c */
[----:B------:R-:W-:-:S03]  /*09b0*/  IADD3 R12, PT, PT, R4, 0x1, RZ ;  /* 0x00000001040c7810 */ /* 0x000fc60007ffe0ff */
[C---:B---3--:R-:W-:Y:S01]  /*09c0*/  VIADD R22, R4.reuse, 0x2 ;  /* 0x0000000204167836 */ /* 0x048fe20000000000 */
[----:B------:R-:W-:Y:S02]  /*09d0*/  SHF.R.U32.HI R12, RZ, 0x7, R12 ;  /* 0x00000007ff0c7819 */ /* 0x000fe4000001160c */
[C---:B------:R-:W-:Y:S01]  /*09e0*/  IADD3 R23, PT, PT, R4.reuse, 0x3, RZ ;  /* 0x0000000304177810 */ /* 0x040fe20007ffe0ff */
[----:B------:R-:W-:Y:S01]  /*09f0*/  IMAD.WIDE R20, R21, 0x2, R10 ;  /* 0x0000000215147825 */ /* 0x000fe200078e020a */
[----:B------:R-:W-:Y:S01]  /*0a00*/  SHF.R.U32.HI R22, RZ, 0x7, R22 ;  /* 0x00000007ff167819 */ /* 0x000fe20000011616 */
[----:B------:R0:W2:Y:S01]  /*0a10*/  LDG.E.U16.CONSTANT R18, desc[UR12][R14.64] ;  /* 0x0000000c0e127981 */ /* 0x0000a2000c1e9500 */
[----:B------:R-:W-:Y:S01]  /*0a20*/  IADD3 R25, P0, PT, R4, UR7, RZ ;  /* 0x0000000704197c10 */ /* 0x000fe2000ff1e0ff */
[----:B------:R-:W-:Y:S01]  /*0a30*/  IMAD R13, R12, UR4, R5 ;  /* 0x000000040c0d7c24 */ /* 0x000fe2000f8e0205 */
[----:B------:R-:W-:Y:S01]  /*0a40*/  SHF.R.U32.HI R24, RZ, 0x7, R23 ;  /* 0x00000007ff187819 */ /* 0x000fe20000011617 */
[----:B------:R1:W3:Y:S01]  /*0a50*/  LDG.E.U16.CONSTANT R19, desc[UR12][R20.64] ;  /* 0x0000000c14137981 */ /* 0x0002e2000c1e9500 */
[----:B------:R-:W-:Y:S01]  /*0a60*/  IADD3.X R26, PT, PT, RZ, RZ, RZ, P0, !PT ;  /* 0x000000ffff1a7210 */ /* 0x000fe200007fe4ff */
[----:B------:R-:W-:Y:S01]  /*0a70*/  IMAD.WIDE R12, R13, 0x2, R10 ;  /* 0x000000020d0c7825 */ /* 0x000fe200078e020a */
[----:B------:R-:W-:-:S03]  /*0a80*/  LEA R6, P0, R25, R6, 0x1 ;  /* 0x0000000619067211 */ /* 0x000fc600078008ff */
[----:B0-----:R-:W-:Y:S01]  /*0a90*/  IMAD R15, R22, UR4, R5 ;  /* 0x00000004160f7c24 */ /* 0x001fe2000f8e0205 */
[----:B------:R-:W-:Y:S01]  /*0aa0*/  LEA.HI.X R7, R25, R7, R26, 0x1, P0 ;  /* 0x0000000719077211 */ /* 0x000fe200000f0c1a */
[----:B------:R0:W3:Y:S02]  /*0ab0*/  LDG.E.U16.CONSTANT R12, desc[UR12][R12.64] ;  /* 0x0000000c0c0c7981 */ /* 0x0000e4000c1e9500 */
[----:B------:R-:W-:Y:S02]  /*0ac0*/  IMAD.WIDE R14, R15, 0x2, R10 ;  /* 0x000000020f0e7825 */ /* 0x000fe400078e020a */
[----:B------:R-:W3:Y:S02]  /*0ad0*/  LDG.E.U16.CONSTANT R20, desc[UR12][R6.64+0x2] ;  /* 0x0000020c06147981 */ /* 0x000ee4000c1e9500 */
[----:B-1----:R-:W-:Y:S02]  /*0ae0*/  IMAD R21, R24, UR4, R5 ;  /* 0x0000000418157c24 */ /* 0x002fe4000f8e0205 */
[----:B------:R-:W3:Y:S02]  /*0af0*/  LDG.E.U16.CONSTANT R14, desc[UR12][R14.64] ;  /* 0x0000000c0e0e7981 */ /* 0x000ee4000c1e9500 */
[----:B------:R-:W-:-:S02]  /*0b00*/  IMAD.WIDE R10, R21, 0x2, R10 ;  /* 0x00000002150a7825 */ /* 0x000fc400078e020a */
[----:B------:R-:W3:Y:S04]  /*0b10*/  LDG.E.U16.CONSTANT R21, desc[UR12][R6.64+0x4] ;  /* 0x0000040c06157981 */ /* 0x000ee8000c1e9500 */
[----:B------:R-:W3:Y:S04]  /*0b20*/  LDG.E.U16.CONSTANT R10, desc[UR12][R10.64] ;  /* 0x0000000c0a0a7981 */ /* 0x000ee8000c1e9500 */
[----:B------:R1:W3:Y:S01]  /*0b30*/  LDG.E.U16.CONSTANT R22, desc[UR12][R6.64+0x6] ;  /* 0x0000060c06167981 */ /* 0x0002e2000c1e9500 */
[----:B------:R-:W-:Y:S02]  /*0b40*/  VIADD R4, R4, 0x4 ;  /* 0x0000000404047836 */ /* 0x000fe40000000000 */
[----:B----4-:R-:W-:-:S04]  /*0b50*/  IMAD.SHL.U32 R23, R2, 0x4, RZ ;  /* 0x0000000402177824 */ /* 0x010fc800078e00ff */
[----:B------:R-:W4:Y:S01]  /*0b60*/  LDC R24, c[0x3][R23] ;  /* 0x00c0000017187b82 */ /* 0x000f220000000800 */
[----:B-----5:R-:W-:-:S07]  /*0b70*/  SHF.L.U32 R17, R17, 0x2, RZ ;  /* 0x0000000211117819 */ /* 0x020fce00000006ff */
[----:B------:R-:W5:Y:S01]  /*0b80*/  LDC R17, c[0x3][R17] ;  /* 0x00c0000011117b82 */ /* 0x000f620000000800 */
[----:B------:R-:W-:Y:S01]  /*0b90*/  SHF.L.U32 R16, R16, 0x2, RZ ;  /* 0x0000000210107819 */ /* 0x000fe200000006ff */
[----:B------:R-:W-:-:S06]  /*0ba0*/  IMAD.SHL.U32 R2, R8, 0x4, RZ ;  /* 0x0000000408027824 */ /* 0x000fcc00078e00ff */
[----:B0-----:R-:W0:Y:S08]  /*0bb0*/  LDC R13, c[0x3][R16] ;  /* 0x00c00000100d7b82 */ /* 0x001e300000000800 */
[----:B------:R-:W0:Y:S01]  /*0bc0*/  LDC R2, c[0x3][R2] ;  /* 0x00c0000002027b82 */ /* 0x000e220000000800 */
[----:B--2---:R-:W-:Y:S02]  /*0bd0*/  SHF.L.U32 R18, R18, 0x10, RZ ;  /* 0x0000001012127819 */ /* 0x004fe400000006ff */
[----:B---3--:R-:W-:Y:S01]  /*0be0*/  SHF.L.U32 R19, R19, 0x10, RZ ;  /* 0x0000001013137819 */ /* 0x008fe200000006ff */
[----:B------:R-:W-:-:S04]  /*0bf0*/  IMAD.U32 R12, R12, 0x10000, RZ ;  /* 0x000100000c0c7824 */ /* 0x000fc800078e00ff */
[----:B----4-:R-:W-:Y:S01]  /*0c00*/  FMUL R19, R19, R24 ;  /* 0x0000001813137220 */ /* 0x010fe20000400000 */
[----:B-1----:R-:W-:-:S03]  /*0c10*/  SHF.L.U32 R7, R20, 0x10, RZ ;  /* 0x0000001014077819 */ /* 0x002fc600000006ff */
[----:B------:R-:W-:Y:S01]  /*0c20*/  FFMA R18, R18, R19, R9 ;  /* 0x0000001312127223 */ /* 0x000fe20000000009 */
[----:B------:R-:W-:Y:S01]  /*0c30*/  SHF.L.U32 R14, R14, 0x10, RZ ;  /* 0x000000100e0e7819 */ /* 0x000fe200000006ff */
[----:B-----5:R-:W-:Y:S01]  /*0c40*/  FMUL R12, R12, R17 ;  /* 0x000000110c0c7220 */ /* 0x020fe20000400000 */
[----:B------:R-:W-:-:S03]  /*0c50*/  IMAD.U32 R6, R21, 0x10000, RZ ;  /* 0x0001000015067824 */ /* 0x000fc600078e00ff */
[----:B------:R-:W-:Y:S01]  /*0c60*/  FFMA R7, R7, R12, R18 ;  /* 0x0000000c07077223 */ /* 0x000fe20000000012 */
[----:B------:R-:W-:Y:S01]  /*0c70*/  SHF.L.U32 R11, R10, 0x10, RZ ;  /* 0x000000100a0b7819 */ /* 0x000fe200000006ff */
[----:B0-----:R-:W-:Y:S01]  /*0c80*/  FMUL R13, R14, R13 ;  /* 0x0000000d0e0d7220 */ /* 0x001fe20000400000 */
[----:B------:R-:W-:-:S03]  /*0c90*/  SHF.L.U32 R9, R22, 0x10, RZ ;  /* 0x0000001016097819 */ /* 0x000fc600000006ff */
[----:B------:R-:W-:Y:S01]  /*0ca0*/  FFMA R6, R6, R13, R7 ;  /* 0x0000000d06067223 */ /* 0x000fe20000000007 */
[----:B------:R-:W-:-:S04]  /*0cb0*/  FMUL R11, R11, R2 ;  /* 0x000000020b0b7220 */ /* 0x000fc80000400000 */
[----:B------:R-:W-:-:S07]  /*0cc0*/  FFMA R9, R9, R11, R6 ;  /* 0x0000000b09097223 */ /* 0x000fce0000000006 */
.L_x_3:
[----:B------:R-:W-:Y:S05]  /*0cd0*/  BRA.U !UP1, `(.L_x_0) ;  /* 0x0000000509107547 */ /* 0x000fea000b800000 */
[----:B------:R-:W-:Y:S02]  /*0ce0*/  UISETP.NE.AND UP0, UPT, UR5, 0x1, UPT ;  /* 0x000000010500788c */ /* 0x000fe4000bf05270 */
[----:B------:R-:W-:-:S04]  /*0cf0*/  ULOP3.LUT UR4, UR6, 0x1, URZ, 0xc0, !UPT ;  /* 0x0000000106047892 */ /* 0x000fc8000f8ec0ff */
[----:B------:R-:W-:-:S03]  /*0d00*/  UISETP.NE.U32.AND UP1, UPT, UR4, 0x1, UPT ;  /* 0x000000010400788c */ /* 0x000fc6000bf25070 */
[----:B------:R-:W-:Y:S08]  /*0d10*/  BRA.U !UP0, `(.L_x_4) ;  /* 0x0000000108a87547 */ /* 0x000ff0000b800000 */
[----:B------:R-:W0:Y:S01]  /*0d20*/  LDC.64 R14, c[0x0][0x388] ;  /* 0x0000e200ff0e7b82 */ /* 0x000e220000000a00 */
[----:B------:R-:W-:Y:S01]  /*0d30*/  IMAD R2, R4, R3, R0 ;  /* 0x0000000304027224 */ /* 0x000fe200078e0200 */
[----:B------:R-:W1:Y:S06]  /*0d40*/  LDCU UR4, c[0x0][0x3ac] ;  /* 0x00007580ff0477ac */ /* 0x000e6c0008000800 */
[----:B------:R-:W2:Y:S08]  /*0d50*/  LDC.64 R10, c[0x0][0x390] ;  /* 0x0000e400ff0a7b82 */ /* 0x000eb00000000a00 */
[----:B------:R-:W3:Y:S01]  /*0d60*/  LDC.64 R12, c[0x0][0x380] ;  /* 0x0000e000ff0c7b82 */ /* 0x000ee20000000a00 */
[----:B0-----:R-:W-:-:S07]  /*0d70*/  IADD3 R14, P0, PT, R2, R14, RZ ;  /* 0x0000000e020e7210 */ /* 0x001fce0007f1e0ff */
[----:B------:R-:W0:Y:S01]  /*0d80*/  LDC.64 R6, c[0x0][0x380] ;  /* 0x0000e000ff067b82 */ /* 0x000e220000000a00 */
[----:B------:R-:W-:Y:S02]  /*0d90*/  LEA.HI.X.SX32 R15, R2, R15, 0x1, P0 ;  /* 0x0000000f020f7211 */ /* 0x000fe400000f0eff */
[----:B------:R-:W-:-:S03]  /*0da0*/  IADD3 R16, P0, PT, R14, R3, RZ ;  /* 0x000000030e107210 */ /* 0x000fc60007f1e0ff */
[----:B------:R2:W4:Y:S01]  /*0db0*/  LDG.E.U8.CONSTANT R2, desc[UR12][R14.64] ;  /* 0x0000000c0e027981 */ /* 0x000522000c1e9100 */
[----:B------:R-:W-:-:S05]  /*0dc0*/  LEA.HI.X.SX32 R17, R3, R15, 0x1, P0 ;  /* 0x0000000f03117211 */ /* 0x000fca00000f0eff */
[----:B------:R5:W4:Y:S01]  /*0dd0*/  LDG.E.U8.CONSTANT R8, desc[UR12][R16.64] ;  /* 0x0000000c10087981 */ /* 0x000b22000c1e9100 */
[----:B------:R-:W-:Y:S02]  /*0de0*/  SHF.R.U32.HI R18, RZ, 0x7, R4 ;  /* 0x00000007ff127819 */ /* 0x000fe40000011604 */
[----:B------:R-:W-:-:S03]  /*0df0*/  IADD3 R20, PT, PT, R4, 0x1, RZ ;  /* 0x0000000104147810 */ /* 0x000fc60007ffe0ff */
[----:B-1----:R-:W-:Y:S01]  /*0e00*/  IMAD R21, R18, UR4, R5 ;  /* 0x0000000412157c24 */ /* 0x002fe2000f8e0205 */
[----:B------:R-:W-:Y:S02]  /*0e10*/  SHF.R.U32.HI R20, RZ, 0x7, R20 ;  /* 0x00000007ff147819 */ /* 0x000fe40000011614 */
[C---:B------:R-:W-:Y:S01]  /*0e20*/  IADD3 R19, PT, PT, R4.reuse, UR7, RZ ;  /* 0x0000000704137c10 */ /* 0x040fe2000fffe0ff */
[----:B--2---:R-:W-:Y:S01]  /*0e30*/  IMAD.WIDE R14, R21, 0x2, R10 ;  /* 0x00000002150e7825 */ /* 0x004fe200078e020a */
[----:B------:R-:W-:-:S03]  /*0e40*/  IADD3 R18, P0, PT, R4, UR7, RZ ;  /* 0x0000000704127c10 */ /* 0x000fc6000ff1e0ff */
[----:B-----5:R-:W-:Y:S02]  /*0e50*/  IMAD R17, R20, UR4, R5 ;  /* 0x0000000414117c24 */ /* 0x020fe4000f8e0205 */
[----:B---3--:R-:W-:Y:S01]  /*0e60*/  IMAD.WIDE.U32 R12, R19, 0x2, R12 ;  /* 0x00000002130c7825 */ /* 0x008fe200078e000c */
[----:B------:R-:W2:Y:S03]  /*0e70*/  LDG.E.U16.CONSTANT R14, desc[UR12][R14.64] ;  /* 0x0000000c0e0e7981 */ /* 0x000ea6000c1e9500 */
[----:B------:R-:W-:Y:S02]  /*0e80*/  IMAD.WIDE R10, R17, 0x2, R10 ;  /* 0x00000002110a7825 */ /* 0x000fe400078e020a */
[----:B------:R-:W3:Y:S02]  /*0e90*/  LDG.E.U16.CONSTANT R12, desc[UR12][R12.64] ;  /* 0x0000000c0c0c7981 */ /* 0x000ee4000c1e9500 */
[----:B------:R-:W-:Y:S01]  /*0ea0*/  IMAD.X R16, RZ, RZ, RZ, P0 ;  /* 0x000000ffff107224 */ /* 0x000fe200000e06ff */
[C---:B0-----:R-:W-:Y:S01]  /*0eb0*/  LEA R6, P0, R18.reuse, R6, 0x1 ;  /* 0x0000000612067211 */ /* 0x041fe200078008ff */
[----:B------:R-:W5:Y:S03]  /*0ec0*/  LDG.E.U16.CONSTANT R10, desc[UR12][R10.64] ;  /* 0x0000000c0a0a7981 */ /* 0x000f66000c1e9500 */
[----:B------:R-:W-:-:S05]  /*0ed0*/  LEA.HI.X R7, R18, R7, R16, 0x1, P0 ;  /* 0x0000000712077211 */ /* 0x000fca00000f0c10 */
[----:B------:R-:W5:Y:S01]  /*0ee0*/  LDG.E.U16.CONSTANT R6, desc[UR12][R6.64+0x2] ;  /* 0x0000020c06067981 */ /* 0x000f62000c1e9500 */
[----:B------:R-:W-:Y:S02]  /*0ef0*/  IADD3 R4, PT, PT, R4, 0x2, RZ ;  /* 0x0000000204047810 */ /* 0x000fe40007ffe0ff */
[----:B----4-:R-:W-:-:S04]  /*0f00*/  SHF.L.U32 R16, R2, 0x2, RZ ;  /* 0x0000000202107819 */ /* 0x010fc800000006ff */
[----:B------:R-:W0:Y:S01]  /*0f10*/  LDC R17, c[0x3][R16] ;  /* 0x00c0000010117b82 */ /* 0x000e220000000800 */
[----:B------:R-:W-:-:S07]  /*0f20*/  SHF.L.U32 R18, R8, 0x2, RZ ;  /* 0x0000000208127819 */ /* 0x000fce00000006ff */
[----:B------:R-:W1:Y:S01]  /*0f30*/  LDC R19, c[0x3][R18] ;  /* 0x00c0000012137b82 */ /* 0x000e620000000800 */
[----:B--2---:R-:W-:Y:S01]  /*0f40*/  IMAD.U32 R8, R14, 0x10000, RZ ;  /* 0x000100000e087824 */ /* 0x004fe200078e00ff */
[----:B---3--:R-:W-:Y:S02]  /*0f50*/  SHF.L.U32 R2, R12, 0x10, RZ ;  /* 0x000000100c027819 */ /* 0x008fe400000006ff */
[----:B-----5:R-:W-:Y:S01]  /*0f60*/  SHF.L.U32 R14, R10, 0x10, RZ ;  /* 0x000000100a0e7819 */ /* 0x020fe200000006ff */
[----:B0-----:R-:W-:-:S04]  /*0f70*/  FMUL R8, R8, R17 ;  /* 0x0000001108087220 */ /* 0x001fc80000400000 */
[----:B------:R-:W-:Y:S01]  /*0f80*/  FFMA R2, R2, R8, R9 ;  /* 0x0000000802027223 */ /* 0x000fe20000000009 */
[----:B------:R-:W-:Y:S02]  /*0f90*/  IMAD.U32 R9, R6, 0x10000, RZ ;  /* 0x0001000006097824 */ /* 0x000fe400078e00ff */
[----:B-1----:R-:W-:-:S04]  /*0fa0*/  FMUL R14, R14, R19 ;  /* 0x000000130e0e7220 */ /* 0x002fc80000400000 */
[----:B------:R-:W-:-:S07]  /*0fb0*/  FFMA R9, R9, R14, R2 ;  /* 0x0000000e09097223 */ /* 0x000fce0000000002 */
.L_x_4:
[----:B------:R-:W-:Y:S05]  /*0fc0*/  BRA.U UP1, `(.L_x_0) ;  /* 0x0000000101547547 */ /* 0x000fea000b800000 */
[----:B------:R-:W0:Y:S01]  /*0fd0*/  LDCU.64 UR4, c[0x0][0x388] ;  /* 0x00007100ff0477ac */ /* 0x000e220008000a00 */
[----:B------:R-:W-:Y:S01]  /*0fe0*/  IMAD R2, R4, R3, R0 ;  /* 0x0000000304027224 */ /* 0x000fe200078e0200 */
[----:B------:R-:W1:Y:S08]  /*0ff0*/  LDC.64 R6, c[0x0][0x390] ;  /* 0x0000e400ff067b82 */ /* 0x000e700000000a00 */
[----:B------:R-:W2:Y:S01]  /*1000*/  LDC.64 R12, c[0x0][0x380] ;  /* 0x0000e000ff0c7b82 */ /* 0x000ea20000000a00 */
[C---:B0-----:R-:W-:Y:S01]  /*1010*/  IADD3 R10, P0, PT, R2.reuse, UR4, RZ ;  /* 0x00000004020a7c10 */ /* 0x041fe2000ff1e0ff */
[----:B------:R-:W0:Y:S03]  /*1020*/  LDCU UR4, c[0x0][0x3ac] ;  /* 0x00007580ff0477ac */ /* 0x000e260008000800 */
[----:B------:R-:W-:-:S05]  /*1030*/  LEA.HI.X.SX32 R11, R2, UR5, 0x1, P0 ;  /* 0x00000005020b7c11 */ /* 0x000fca00080f0eff */
[----:B------:R-:W3:Y:S01]  /*1040*/  LDG.E.U8.CONSTANT R10, desc[UR12][R10.64] ;  /* 0x0000000c0a0a7981 */ /* 0x000ee2000c1e9100 */
[----:B------:R-:W-:-:S05]  /*1050*/  SHF.R.U32.HI R2, RZ, 0x7, R4 ;  /* 0x00000007ff027819 */ /* 0x000fca0000011604 */
[----:B0-----:R-:W-:Y:S01]  /*1060*/  IMAD R15, R2, UR4, R5 ;  /* 0x00000004020f7c24 */ /* 0x001fe2000f8e0205 */
[----:B------:R-:W-:-:S03]  /*1070*/  IADD3 R5, PT, PT, R4, UR7, RZ ;  /* 0x0000000704057c10 */ /* 0x000fc6000fffe0ff */
[----:B-1----:R-:W-:-:S04]  /*1080*/  IMAD.WIDE R6, R15, 0x2, R6 ;  /* 0x000000020f067825 */ /* 0x002fc800078e0206 */
[----:B--2---:R-:W-:Y:S02]  /*1090*/  IMAD.WIDE.U32 R4, R5, 0x2, R12 ;  /* 0x0000000205047825 */ /* 0x004fe400078e000c */
[----:B------:R-:W2:Y:S04]  /*10a0*/  LDG.E.U16.CONSTANT R6, desc[UR12][R6.64] ;  /* 0x0000000c06067981 */ /* 0x000ea8000c1e9500 */
[----:B------:R-:W4:Y:S01]  /*10b0*/  LDG.E.U16.CONSTANT R4, desc[UR12][R4.64] ;  /* 0x0000000c04047981 */ /* 0x000f22000c1e9500 */
[----:B---3--:R-:W-:-:S04]  /*10c0*/  IMAD.SHL.U32 R10, R10, 0x4, RZ ;  /* 0x000000040a0a7824 */ /* 0x008fc800078e00ff */
[----:B------:R-:W0:Y:S01]  /*10d0*/  LDC R11, c[0x3][R10] ;  /* 0x00c000000a0b7b82 */ /* 0x000e220000000800 */
[----:B--2---:R-:W-:Y:S02]  /*10e0*/  SHF.L.U32 R8, R6, 0x10, RZ ;  /* 0x0000001006087819 */ /* 0x004fe400000006ff */
[----:B----4-:R-:W-:-:S03]  /*10f0*/  SHF.L.U32 R2, R4, 0x10, RZ ;  /* 0x0000001004027819 */ /* 0x010fc600000006ff */
[----:B0-----:R-:W-:-:S04]  /*1100*/  FMUL R8, R8, R11 ;  /* 0x0000000b08087220 */ /* 0x001fc80000400000 */
[----:B------:R-:W-:-:S07]  /*1110*/  FFMA R9, R2, R8, R9 ;  /* 0x0000000802097223 */ /* 0x000fce0000000009 */
.L_x_0:
[----:B------:R-:W0:Y:S01]  /*1120*/  LDC.64 R4, c[0x0][0x398] ;  /* 0x0000e600ff047b82 */ /* 0x000e220000000a00 */
[----:B------:R-:W-:Y:S01]  /*1130*/  IMAD R3, R3, UR10, R0 ;  /* 0x0000000a03037c24 */ /* 0x000fe2000f8e0200 */
[----:B------:R-:W-:-:S03]  /*1140*/  F2FP.BF16.F32.PACK_AB R9, RZ, R9 ;  /* 0x00000009ff09723e */ /* 0x000fc600000010ff */
[----:B0-----:R-:W-:-:S05]  /*1150*/  IMAD.WIDE R2, R3, 0x2, R4 ;  /* 0x0000000203027825 */ /* 0x001fca00078e0204 */
[----:B------:R-:W-:Y:S01]  /*1160*/  STG.E.U16 desc[UR12][R2.64], R9 ;  /* 0x0000000902007986 */ /* 0x000fe2000c10150c */
[----:B------:R-:W-:Y:S05]  /*1170*/  EXIT ;  /* 0x000000000000794d */ /* 0x000fea0003800000 */
.L_x_5:
[----:B------:R-:W-:-:S00]  /*1180*/  BRA `(.L_x_5) ;  /* 0xfffffffc00fc7947 */ /* 0x000fc0000383ffff */
[----:B------:R-:W-:-:S00]  /*1190*/  NOP ;  /* 0x0000000000007918 */ /* 0x000fc00000000000 */
        /* <DEDUP_REMOVED lines=14> */
.L_x_112:


//--------------------- .text._ZN8pygpukit3ops10w8a16_gemm24w8a16_gemm_kernel_bf16tcEPK13__nv_bfloat16PKhS4_PS2_iiii --------------------------
	.section	.text._ZN8pygpukit3ops10w8a16_gemm24w8a16_gemm_kernel_bf16tcEPK13__nv_bfloat16PKhS4_PS2_iiii,"ax",@progbits
	.align	128
        .global         _ZN8pygpukit3ops10w8a16_gemm24w8a16_gemm_kernel_bf16tcEPK13__nv_bfloat16PKhS4_PS2_iiii
        .type           _ZN8pygpukit3ops10w8a16_gemm24w8a16_gemm_kernel_bf16tcEPK13__nv_bfloat16PKhS4_PS2_iiii,@function
        .size           _ZN8pygpukit3ops10w8a16_gemm24w8a16_gemm_kernel_bf16tcEPK13__nv_bfloat16PKhS4_PS2_iiii,(.L_x_113 - _ZN8pygpukit3ops10w8a16_gemm24w8a16_gemm_kernel_bf16tcEPK13__nv_bfloat16PKhS4_PS2_iiii)
        .other          _ZN8pygpukit3ops10w8a16_gemm24w8a16_gemm_kernel_bf16tcEPK13__nv_bfloat16PKhS4_PS2_iiii,@"STO_CUDA_ENTRY STV_DEFAULT"
_ZN8pygpukit3ops10w8a16_gemm24w8a16_gemm_kernel_bf16tcEPK13__nv_bfloat16PKhS4_PS2_iiii:
.text._ZN8pygpukit3ops10w8a16_gemm24w8a16_gemm_kernel_bf16tcEPK13__nv_bfloat16PKhS4_PS2_iiii:
[----:B------:R-:W-:Y:S01]  /*0000*/  LDC R1, c[0x0][0x37c] ;  /* 0x0000df00ff017b82 */ /* 0x000fe20000000800 */
[----:B------:R-:W0:Y:S07]  /*0010*/  S2R R118, SR_TID.X ;  /* 0x0000000000767919 */ /* 0x000e2e0000002100 */
[----:B------:R-:W1:Y:S01]  /*0020*/  S2UR UR4, SR_CTAID.Y ;  /* 0x00000000000479c3 */ /* 0x000e620000002600 */
[----:B------:R-:W2:Y:S01]  /*0030*/  LDCU UR7, c[0x0][0x3a8] ;  /* 0x00007500ff0777ac */ /* 0x000ea20008000800 */
[----:B------:R-:W3:Y:S01]  /*0040*/  LDCU UR6, c[0x0][0x3a0] ;  /* 0x00007400ff0677ac */ /* 0x000ee20008000800 */
[----:B------:R-:W4:Y:S01]  /*0050*/  LDCU.64 UR8, c[0x0][0x358] ;  /* 0x00006b00ff0877ac */ /* 0x000f220008000a00 */
[----:B-1----:R-:W-:Y:S01]  /*0060*/  USHF.L.U32 UR4, UR4, 0x7, URZ ;  /* 0x0000000704047899 */ /* 0x002fe200080006ff */
[----:B0-----:R-:W-:Y:S01]  /*0070*/  IMAD.SHL.U32 R113, R118, 0x10, RZ ;  /* 0x0000001076717824 */ /* 0x001fe200078e00ff */
[----:B------:R-:W-:-:S04]  /*0080*/  SHF.R.U32.HI R124, RZ, 0x1, R118 ;  /* 0x00000001ff7c7819 */ /* 0x000fc80000011676 */
[----:B------:R-:W-:Y:S02]  /*0090*/  LOP3.LUT R117, R113, 0x10, RZ, 0xc0, !PT ;  /* 0x0000001071757812 */ /* 0x000fe400078ec0ff */
[----:B------:R-:W-:Y:S02]  /*00a0*/  LOP3.LUT R116, R124, UR4, RZ, 0xfc, !PT ;  /* 0x000000047c747c12 */ /* 0x000fe4000f8efcff */
[----:B------:R-:W-:-:S04]  /*00b0*/  LOP3.LUT R0, R117, 0xf, RZ, 0xfc, !PT ;  /* 0x0000000f75007812 */ /* 0x000fc800078efcff */
[----:B--2---:R-:W-:-:S04]  /*00c0*/  ISETP.GE.AND P1, PT, R0, UR7, PT ;  /* 0x0000000700007c0c */ /* 0x004fc8000bf26270 */
[----:B---3--:R-:W-:-:S13]  /*00d0*/  ISETP.LT.AND P0, PT, R116, UR6, !P1 ;  /* 0x0000000674007c0c */ /* 0x008fda000cf01270 */
[----:B------:R-:W0:Y:S01]  /*00e0*/  @P0 LDC.64 R2, c[0x0][0x380] ;  /* 0x0000e000ff020b82 */ /* 0x000e220000000a00 */
[----:B------:R-:W-:-:S04]  /*00f0*/  @P0 IMAD R108, R116, UR7, R117 ;  /* 0x00000007746c0c24 */ /* 0x000fc8000f8e0275 */
[----:B0-----:R-:W-:-:S05]  /*0100*/  @P0 IMAD.WIDE.U32 R2, R108, 0x2, R2 ;  /* 0x000000026c020825 */ /* 0x001fca00078e0002 */
[----:B----4-:R-:W2:Y:S04]  /*0110*/  @P0 LDG.E.128.CONSTANT R8, desc[UR8][R2.64] ;  /* 0x0000000802080981 */ /* 0x010ea8000c1e9d00 */
[----:B------:R-:W3:Y:S01]  /*0120*/  @P0 LDG.E.128.CONSTANT R12, desc[UR8][R2.64+0x10] ;  /* 0x00001008020c0981 */ /* 0x000ee2000c1e9d00 */
[----:B------:R-:W-:Y:S01]  /*0130*/  MOV R0, 0x400 ;  /* 0x0000040000007802 */ /* 0x000fe20000000f00 */
[----:B------:R-:W0:Y:S01]  /*0140*/  S2UR UR5, SR_CTAID.X ;  /* 0x00000000000579c3 */ /* 0x000e220000002500 */
[----:B------:R-:W-:Y:S01]  /*0150*/  ISETP.LT.AND P2, PT, R116, UR6, PT ;  /* 0x0000000674007c0c */ /* 0x000fe2000bf41270 */
[----:B------:R-:W1:Y:S01]  /*0160*/  S2R R5, SR_CgaCtaId ;  /* 0x0000000000057919 */ /* 0x000e620000008800 */
[----:B------:R-:W-:Y:S01]  /*0170*/  SHF.R.U32.HI R111, RZ, 0x3, R118 ;  /* 0x00000003ff6f7819 */ /* 0x000fe20000011676 */
[----:B------:R-:W-:Y:S01]  /*0180*/  VIADD R112, R0, 0x5000 ;  /* 0x0000500000707836 */ /* 0x000fe20000000000 */
[----:B------:R-:W-:Y:S01]  /*0190*/  BSSY.RECONVERGENT B0, `(.L_x_6) ;  /* 0x000006b000007945 */ /* 0x000fe20003800200 */
[----:B------:R-:W-:-:S02]  /*01a0*/  LOP3.LUT R113, R113, 0x70, RZ, 0xc0, !PT ;  /* 0x0000007071717812 */ /* 0x000fc400078ec0ff */
[----:B------:R-:W-:Y:S01]  /*01b0*/  ISETP.GE.AND P6, PT, R111, UR7, PT ;  /* 0x000000076f007c0c */ /* 0x000fe2000bfc6270 */
[----:B0-----:R-:W-:Y:S01]  /*01c0*/  USHF.L.U32 UR5, UR5, 0x7, URZ ;  /* 0x0000000705057899 */ /* 0x001fe200080006ff */
[C---:B-1----:R-:W-:Y:S02]  /*01d0*/  LEA R115, R5.reuse, R0, 0x18 ;  /* 0x0000000005737211 */ /* 0x042fe400078ec0ff */
[----:B------:R-:W-:Y:S02]  /*01e0*/  LEA R112, R5, R112, 0x18 ;  /* 0x0000007005707211 */ /* 0x000fe400078ec0ff */
[----:B------:R-:W-:Y:S01]  /*01f0*/  CS2R R4, SRZ ;  /* 0x0000000000047805 */ /* 0x000fe2000001ff00 */
[----:B------:R-:W-:Y:S02]  /*0200*/  IMAD R114, R124, 0x50, R115 ;  /* 0x000000507c727824 */ /* 0x000fe400078e0273 */
[----:B------:R-:W-:Y:S02]  /*0210*/  IMAD R0, R111, 0x2, R112 ;  /* 0x000000026f007824 */ /* 0x000fe400078e0270 */
[----:B------:R-:W-:-:S05]  /*0220*/  @P0 IMAD R6, R117, 0x2, R114 ;  /* 0x0000000275060824 */ /* 0x000fca00078e0272 */
[----:B--2---:R0:W-:Y:S04]  /*0230*/  @P0 STS.128 [R6], R8 ;  /* 0x0000000806000388 */ /* 0x0041e80000000c00 */
[----:B---3--:R0:W-:Y:S01]  /*0240*/  @P0 STS.128 [R6+0x10], R12 ;  /* 0x0000100c06000388 */ /* 0x0081e20000000c00 */
[----:B------:R-:W-:Y:S05]  /*0250*/  @!P1 BRA P2, `(.L_x_7) ;  /* 0x0000000400789947 */ /* 0x000fea0001000000 */
[----:B------:R-:W1:Y:S01]  /*0260*/  LDC.64 R2, c[0x0][0x380] ;  /* 0x0000e000ff027b82 */ /* 0x000e620000000a00 */
[C---:B0-----:R-:W-:Y:S01]  /*0270*/  VIADD R6, R117.reuse, 0x1 ;  /* 0x0000000175067836 */ /* 0x041fe20000000000 */
[----:B------:R-:W-:Y:S01]  /*0280*/  ISETP.GE.AND P1, PT, R117, UR7, PT ;  /* 0x0000000775007c0c */ /* 0x000fe2000bf26270 */
[----:B------:R-:W-:-:S03]  /*0290*/  IMAD R108, R116, UR7, R117 ;  /* 0x00000007746c7c24 */ /* 0x000fc6000f8e0275 */
[----:B------:R-:W-:Y:S01]  /*02a0*/  ISETP.GE.AND P2, PT, R6, UR7, PT ;  /* 0x0000000706007c0c */ /* 0x000fe2000bf46270 */
[----:B------:R-:W-:Y:S01]  /*02b0*/  VIADD R6, R117, 0x2 ;  /* 0x0000000275067836 */ /* 0x000fe20000000000 */
[C---:B------:R-:W-:Y:S02]  /*02c0*/  ISETP.LT.AND P1, PT, R116.reuse, UR6, !P1 ;  /* 0x0000000674007c0c */ /* 0x040fe4000cf21270 */
[----:B------:R-:W-:Y:S02]  /*02d0*/  ISETP.LT.AND P2, PT, R116, UR6, !P2 ;  /* 0x0000000674007c0c */ /* 0x000fe4000d741270 */
[----:B------:R-:W-:-:S04]  /*02e0*/  ISETP.GE.AND P3, PT, R6, UR7, PT ;  /* 0x0000000706007c0c */ /* 0x000fc8000bf66270 */
[----:B------:R-:W-:Y:S01]  /*02f0*/  ISETP.LT.AND P3, PT, R116, UR6, !P3 ;  /* 0x0000000674007c0c */ /* 0x000fe2000df61270 */
[----:B-1----:R-:W-:-:S05]  /*0300*/  IMAD.WIDE.U32 R2, R108, 0x2, R2 ;  /* 0x000000026c027825 */ /* 0x002fca00078e0002 */
[----:B------:R-:W2:Y:S04]  /*0310*/  @P1 LDG.E.U16.CONSTANT R6, desc[UR8][R2.64] ;  /* 0x0000000802061981 */ /* 0x000ea8000c1e9500 */
[----:B------:R-:W3:Y:S04]  /*0320*/  @P2 LDG.E.U16.CONSTANT R7, desc[UR8][R2.64+0x2] ;  /* 0x0000020802072981 */ /* 0x000ee8000c1e9500 */
[----:B------:R-:W4:Y:S01]  /*0330*/  @P3 LDG.E.U16.CONSTANT R8, desc[UR8][R2.64+0x4] ;  /* 0x0000040802083981 */ /* 0x000f22000c1e9500 */
[C---:B------:R-:W-:Y:S02]  /*0340*/  VIADD R9, R117.reuse, 0x3 ;  /* 0x0000000375097836 */ /* 0x040fe40000000000 */
[----:B------:R-:W-:-:S02]  /*0350*/  IMAD R15, R117, 0x2, R114 ;  /* 0x00000002750f7824 */ /* 0x000fc400078e0272 */
[----:B------:R-:W-:Y:S01]  /*0360*/  VIADD R10, R117, 0x4 ;  /* 0x00000004750a7836 */ /* 0x000fe20000000000 */
[----:B------:R-:W-:Y:S01]  /*0370*/  ISETP.GE.AND P4, PT, R9, UR7, PT ;  /* 0x0000000709007c0c */ /* 0x000fe2000bf86270 */
[----:B------:R-:W-:Y:S01]  /*0380*/  VIADD R9, R117, 0x5 ;  /* 0x0000000575097836 */ /* 0x000fe20000000000 */
[----:B------:R-:W-:Y:S02]  /*0390*/  @!P1 STS.U16 [R15], RZ ;  /* 0x000000ff0f009388 */ /* 0x000fe40000000400 */
[----:B------:R-:W-:Y:S02]  /*03a0*/  ISETP.GE.AND P5, PT, R10, UR7, PT ;  /* 0x000000070a007c0c */ /* 0x000fe4000bfa6270 */
[----:B------:R-:W-:Y:S01]  /*03b0*/  ISETP.GE.AND P0, PT, R9, UR7, PT ;  /* 0x0000000709007c0c */ /* 0x000fe2000bf06270 */
[C---:B------:R-:W-:Y:S01]  /*03c0*/  VIADD R9, R117.reuse, 0x6 ;  /* 0x0000000675097836 */ /* 0x040fe20000000000 */
[C---:B------:R-:W-:Y:S01]  /*03d0*/  ISETP.LT.AND P4, PT, R116.reuse, UR6, !P4 ;  /* 0x0000000674007c0c */ /* 0x040fe2000e781270 */
[----:B------:R-:W-:Y:S01]  /*03e0*/  VIADD R10, R117, 0x8 ;  /* 0x00000008750a7836 */ /* 0x000fe20000000000 */
[C---:B------:R-:W-:Y:S01]  /*03f0*/  ISETP.LT.AND P5, PT, R116.reuse, UR6, !P5 ;  /* 0x0000000674007c0c */ /* 0x040fe2000efa1270 */
[----:B------:R-:W-:Y:S01]  /*0400*/  @!P2 STS.U16 [R15+0x2], RZ ;  /* 0x000002ff0f00a388 */ /* 0x000fe20000000400 */
[----:B------:R-:W-:-:S03]  /*0410*/  ISETP.LT.AND P0, PT, R116, UR6, !P0 ;  /* 0x0000000674007c0c */ /* 0x000fc6000c701270 */
[----:B------:R-:W-:Y:S04]  /*0420*/  @!P3 STS.U16 [R15+0x4], RZ ;  /* 0x000004ff0f00b388 */ /* 0x000fe80000000400 */
[----:B--2---:R0:W-:Y:S01]  /*0430*/  @P1 STS.U16 [R15], R6 ;  /* 0x000000060f001388 */ /* 0x0041e20000000400 */
[----:B------:R-:W-:Y:S01]  /*0440*/  ISETP.GE.AND P1, PT, R9, UR7, PT ;  /* 0x0000000709007c0c */ /* 0x000fe2000bf26270 */
[----:B------:R-:W-:Y:S02]  /*0450*/  VIADD R9, R117, 0x7 ;  /* 0x0000000775097836 */ /* 0x000fe40000000000 */
[----:B---3--:R1:W-:Y:S01]  /*0460*/  @P2 STS.U16 [R15+0x2], R7 ;  /* 0x000002070f002388 */ /* 0x0083e20000000400 */
[----:B------:R-:W-:Y:S02]  /*0470*/  ISETP.LT.AND P1, PT, R116, UR6, !P1 ;  /* 0x0000000674007c0c */ /* 0x000fe4000cf21270 */
[----:B------:R-:W-:Y:S01]  /*0480*/  ISETP.GE.AND P2, PT, R9, UR7, PT ;  /* 0x0000000709007c0c */ /* 0x000fe2000bf46270 */
[----:B----4-:R2:W-:Y:S01]  /*0490*/  @P3 STS.U16 [R15+0x4], R8 ;  /* 0x000004080f003388 */ /* 0x0105e20000000400 */
[----:B------:R-:W-:-:S02]  /*04a0*/  ISETP.GE.AND P3, PT, R10, UR7, PT ;  /* 0x000000070a007c0c */ /* 0x000fc4000bf66270 */
[C---:B------:R-:W-:Y:S01]  /*04b0*/  ISETP.LT.AND P2, PT, R116.reuse, UR6, !P2 ;  /* 0x0000000674007c0c */ /* 0x040fe2000d741270 */
[----:B------:R-:W3:Y:S01]  /*04c0*/  @P4 LDG.E.U16.CONSTANT R9, desc[UR8][R2.64+0x6] ;  /* 0x0000060802094981 */ /* 0x000ee2000c1e9500 */
[----:B------:R-:W-:-:S03]  /*04d0*/  ISETP.LT.AND P3, PT, R116, UR6, !P3 ;  /* 0x0000000674007c0c */ /* 0x000fc6000df61270 */
[----:B0-----:R-:W4:Y:S04]  /*04e0*/  @P5 LDG.E.U16.CONSTANT R6, desc[UR8][R2.64+0x8] ;  /* 0x0000080802065981 */ /* 0x001f28000c1e9500 */
[----:B------:R-:W5:Y:S04]  /*04f0*/  @P0 LDG.E.U16.CONSTANT R10, desc[UR8][R2.64+0xa] ;  /* 0x00000a08020a0981 */ /* 0x000f68000c1e9500 */
[----:B-1----:R-:W5:Y:S04]  /*0500*/  @P1 LDG.E.U16.CONSTANT R7, desc[UR8][R2.64+0xc] ;  /* 0x00000c0802071981 */ /* 0x002f68000c1e9500 */
[----:B------:R-:W5:Y:S04]  /*0510*/  @P2 LDG.E.U16.CONSTANT R11, desc[UR8][R2.64+0xe] ;  /* 0x00000e08020b2981 */ /* 0x000f68000c1e9500 */
[----:B------:R-:W5:Y:S01]  /*0520*/  @P3 LDG.E.U16.CONSTANT R12, desc[UR8][R2.64+0x10] ;  /* 0x00001008020c3981 */ /* 0x000f62000c1e9500 */
[----:B------:R-:W-:-:S02]  /*0530*/  VIADD R13, R117, 0x9 ;  /* 0x00000009750d7836 */ /* 0x000fc40000000000 */
[----:B--2---:R-:W-:Y:S01]  /*0540*/  VIADD R8, R117, 0xa ;  /* 0x0000000a75087836 */ /* 0x004fe20000000000 */
[----:B------:R-:W-:Y:S04]  /*0550*/  @!P4 STS.U16 [R15+0x6], RZ ;  /* 0x000006ff0f00c388 */ /* 0x000fe80000000400 */
[----:B------:R-:W-:Y:S04]  /*0560*/  @!P5 STS.U16 [R15+0x8], RZ ;  /* 0x000008ff0f00d388 */ /* 0x000fe80000000400 */
[----:B------:R-:W-:Y:S04]  /*0570*/  @!P0 STS.U16 [R15+0xa], RZ ;  /* 0x00000aff0f008388 */ /* 0x000fe80000000400 */
[----:B------:R-:W-:Y:S04]  /*0580*/  @!P1 STS.U16 [R15+0xc], RZ ;  /* 0x00000cff0f009388 */ /* 0x000fe80000000400 */
[----:B------:R-:W-:Y:S04]  /*0590*/  @!P2 STS.U16 [R15+0xe], RZ ;  /* 0x00000eff0f00a388 */ /* 0x000fe80000000400 */
[----:B------:R-:W-:Y:S04]  /*05a0*/  @!P3 STS.U16 [R15+0x10], RZ ;  /* 0x000010ff0f00b388 */ /* 0x000fe80000000400 */
[----:B---3--:R0:W-:Y:S01]  /*05b0*/  @P4 STS.U16 [R15+0x6], R9 ;  /* 0x000006090f004388 */ /* 0x0081e20000000400 */
[----:B------:R-:W-:Y:S01]  /*05c0*/  ISETP.GE.AND P4, PT, R13, UR7, PT ;  /* 0x000000070d007c0c */ /* 0x000fe2000bf86270 */
[----:B------:R-:W-:-:S02]  /*05d0*/  VIADD R13, R117, 0xb ;  /* 0x0000000b750d7836 */ /* 0x000fc40000000000 */
[----:B----4-:R1:W-:Y:S01]  /*05e0*/  @P5 STS.U16 [R15+0x8], R6 ;  /* 0x000008060f005388 */ /* 0x0103e20000000400 */
[----:B------:R-:W-:Y:S01]  /*05f0*/  ISETP.GE.AND P5, PT, R8, UR7, PT ;  /* 0x0000000708007c0c */ /* 0x000fe2000bfa6270 */
[----:B------:R-:W-:Y:S01]  /*0600*/  VIADD R8, R117, 0xc ;  /* 0x0000000c75087836 */ /* 0x000fe20000000000 */
[C---:B------:R-:W-:Y:S01]  /*0610*/  ISETP.LT.AND P4, PT, R116.reuse, UR6, !P4 ;  /* 0x0000000674007c0c */ /* 0x040fe2000e781270 */
[----:B-----5:R-:W-:Y:S01]  /*0620*/  @P0 STS.U16 [R15+0xa], R10 ;  /* 0x00000a0a0f000388 */ /* 0x020fe20000000400 */
[----:B------:R-:W-:Y:S01]  /*0630*/  ISETP.GE.AND P0, PT, R13, UR7, PT ;  /* 0x000000070d007c0c */ /* 0x000fe2000bf06270 */
[C---:B0-----:R-:W-:Y:S01]  /*0640*/  VIADD R9, R117.reuse, 0xd ;  /* 0x0000000d75097836 */ /* 0x041fe20000000000 */
[----:B------:R-:W-:Y:S01]  /*0650*/  ISETP.LT.AND P5, PT, R116, UR6, !P5 ;  /* 0x0000000674007c0c */ /* 0x000fe2000efa1270 */
[----:B------:R0:W-:Y:S01]  /*0660*/  @P1 STS.U16 [R15+0xc], R7 ;  /* 0x00000c070f001388 */ /* 0x0001e20000000400 */
[----:B------:R-:W-:Y:S01]  /*0670*/  ISETP.GE.AND P1, PT, R8, UR7, PT ;  /* 0x0000000708007c0c */ /* 0x000fe2000bf26270 */
[----:B-1----:R-:W-:Y:S01]  /*0680*/  VIADD R6, R117, 0xe ;  /* 0x0000000e75067836 */ /* 0x002fe20000000000 */
[----:B------:R-:W-:Y:S01]  /*0690*/  ISETP.LT.AND P0, PT, R116, UR6, !P0 ;  /* 0x0000000674007c0c */ /* 0x000fe2000c701270 */
[----:B------:R1:W-:Y:S01]  /*06a0*/  @P2 STS.U16 [R15+0xe], R11 ;  /* 0x00000e0b0f002388 */ /* 0x0003e20000000400 */
[----:B------:R-:W-:-:S02]  /*06b0*/  ISETP.GE.AND P2, PT, R9, UR7, PT ;  /* 0x0000000709007c0c */ /* 0x000fc4000bf46270 */
[----:B------:R-:W-:Y:S01]  /*06c0*/  ISETP.LT.AND P1, PT, R116, UR6, !P1 ;  /* 0x0000000674007c0c */ /* 0x000fe2000cf21270 */
[----:B------:R2:W-:Y:S01]  /*06d0*/  @P3 STS.U16 [R15+0x10], R12 ;  /* 0x0000100c0f003388 */ /* 0x0005e20000000400 */
[----:B------:R-:W-:Y:S02]  /*06e0*/  ISETP.GE.AND P3, PT, R6, UR7, PT ;  /* 0x0000000706007c0c */ /* 0x000fe4000bf66270 */
[C---:B------:R-:W-:Y:S01]  /*06f0*/  ISETP.LT.AND P2, PT, R116.reuse, UR6, !P2 ;  /* 0x0000000674007c0c */ /* 0x040fe2000d741270 */
[----:B------:R-:W3:Y:S01]  /*0700*/  @P4 LDG.E.U16.CONSTANT R6, desc[UR8][R2.64+0x12] ;  /* 0x0000120802064981 */ /* 0x000ee2000c1e9500 */
[----:B------:R-:W-:-:S03]  /*0710*/  ISETP.LT.AND P3, PT, R116, UR6, !P3 ;  /* 0x0000000674007c0c */ /* 0x000fc6000df61270 */
[----:B0-----:R-:W4:Y:S04]  /*0720*/  @P5 LDG.E.U16.CONSTANT R7, desc[UR8][R2.64+0x14] ;  /* 0x0000140802075981 */ /* 0x001f28000c1e9500 */
[----:B------:R-:W5:Y:S04]  /*0730*/  @P0 LDG.E.U16.CONSTANT R8, desc[UR8][R2.64+0x16] ;  /* 0x0000160802080981 */ /* 0x000f68000c1e9500 */
[----:B------:R-:W2:Y:S04]  /*0740*/  @P1 LDG.E.U16.CONSTANT R9, desc[UR8][R2.64+0x18] ;  /* 0x0000180802091981 */ /* 0x000ea8000c1e9500 */
[----:B------:R-:W2:Y:S04]  /*0750*/  @P2 LDG.E.U16.CONSTANT R10, desc[UR8][R2.64+0x1a] ;  /* 0x00001a08020a2981 */ /* 0x000ea8000c1e9500 */
[----:B-1----:R-:W2:Y:S04]  /*0760*/  @P3 LDG.E.U16.CONSTANT R11, desc[UR8][R2.64+0x1c] ;  /* 0x00001c08020b3981 */ /* 0x002ea8000c1e9500 */
[----:B------:R1:W-:Y:S04]  /*0770*/  @!P4 STS.U16 [R15+0x12], RZ ;  /* 0x000012ff0f00c388 */ /* 0x0003e80000000400 */
[----:B------:R1:W-:Y:S04]  /*0780*/  @!P5 STS.U16 [R15+0x14], RZ ;  /* 0x000014ff0f00d388 */ /* 0x0003e80000000400 */
[----:B------:R1:W-:Y:S04]  /*0790*/  @!P0 STS.U16 [R15+0x16], RZ ;  /* 0x000016ff0f008388 */ /* 0x0003e80000000400 */
[----:B------:R1:W-:Y:S04]  /*07a0*/  @!P1 STS.U16 [R15+0x18], RZ ;  /* 0x000018ff0f009388 */ /* 0x0003e80000000400 */
[----:B------:R1:W-:Y:S04]  /*07b0*/  @!P2 STS.U16 [R15+0x1a], RZ ;  /* 0x00001aff0f00a388 */ /* 0x0003e80000000400 */
[----:B------:R1:W-:Y:S04]  /*07c0*/  @!P3 STS.U16 [R15+0x1c], RZ ;  /* 0x00001cff0f00b388 */ /* 0x0003e80000000400 */
[----:B------:R1:W-:Y:S04]  /*07d0*/  STS.U16 [R15+0x1e], RZ ;  /* 0x00001eff0f007388 */ /* 0x0003e80000000400 */
[----:B---3--:R1:W-:Y:S04]  /*07e0*/  @P4 STS.U16 [R15+0x12], R6 ;  /* 0x000012060f004388 */ /* 0x0083e80000000400 */
[----:B----4-:R1:W-:Y:S04]  /*07f0*/  @P5 STS.U16 [R15+0x14], R7 ;  /* 0x000014070f005388 */ /* 0x0103e80000000400 */
[----:B-----5:R1:W-:Y:S04]  /*0800*/  @P0 STS.U16 [R15+0x16], R8 ;  /* 0x000016080f000388 */ /* 0x0203e80000000400 */
[----:B--2---:R1:W-:Y:S04]  /*0810*/  @P1 STS.U16 [R15+0x18], R9 ;  /* 0x000018090f001388 */ /* 0x0043e80000000400 */
[----:B------:R1:W-:Y:S04]  /*0820*/  @P2 STS.U16 [R15+0x1a], R10 ;  /* 0x00001a0a0f002388 */ /* 0x0003e80000000400 */
[----:B------:R1:W-:Y:S02]  /*0830*/  @P3 STS.U16 [R15+0x1c], R11 ;  /* 0x00001c0b0f003388 */ /* 0x0003e40000000400 */
.L_x_7:
[----:B------:R-:W-:Y:S05]  /*0840*/  BSYNC.RECONVERGENT B0 ;  /* 0x0000000000007941 */ /* 0x000fea0003800200 */
.L_x_6:
[----:B------:R-:W-:Y:S04]  /*0850*/  BSSY.RECONVERGENT B0, `(.L_x_8) ;  /* 0x00000db000007945 */ /* 0x000fe80003800200 */
[----:B------:R-:W-:Y:S05]  /*0860*/  @P6 BRA `(.L_x_9) ;  /* 0x0000000c00646947 */ /* 0x000fea0003800000 */
[----:B------:R-:W2:Y:S01]  /*0870*/  LDCU UR6, c[0x0][0x3a4] ;  /* 0x00007480ff0677ac */ /* 0x000ea20008000800 */
[----:B------:R-:W-:Y:S01]  /*0880*/  VIADD R30, R113, UR5 ;  /* 0x00000005711e7c36 */ /* 0x000fe20008000000 */
[----:B------:R-:W0:Y:S03]  /*0890*/  LDCU.64 UR10, c[0x0][0x388] ;  /* 0x00007100ff0a77ac */ /* 0x000e260008000a00 */
[----:B--2---:R-:W-:-:S05]  /*08a0*/  IMAD R2, R111, UR6, R30 ;  /* 0x000000066f027c24 */ /* 0x004fca000f8e021e */
[----:B01----:R-:W-:-:S04]  /*08b0*/  IADD3 R8, P0, PT, R2, UR10, RZ ;  /* 0x0000000a02087c10 */ /* 0x003fc8000ff1e0ff */
[----:B------:R-:W-:Y:S02]  /*08c0*/  LEA.HI.X.SX32 R9, R2, UR11, 0x1, P0 ;  /* 0x0000000b02097c11 */ /* 0x000fe400080f0eff */
[----:B------:R-:W0:Y:S04]  /*08d0*/  LDC.64 R2, c[0x0][0x390] ;  /* 0x0000e400ff027b82 */ /* 0x000e280000000a00 */
[----:B------:R-:W2:Y:S01]  /*08e0*/  LDG.E.128.CONSTANT R8, desc[UR8][R8.64] ;  /* 0x0000000808087981 */ /* 0x000ea2000c1e9d00 */
[----:B------:R-:W-:-:S05]  /*08f0*/  VIADD R6, R30, 0x4 ;  /* 0x000000041e067836 */ /* 0x000fca0000000000 */
[----:B------:R-:W-:Y:S01]  /*0900*/  SHF.R.S32.HI R7, RZ, 0x1f, R6 ;  /* 0x0000001fff077819 */ /* 0x000fe20000011406 */
[----:B------:R-:W-:-:S03]  /*0910*/  VIADD R12, R30, 0x5 ;  /* 0x000000051e0c7836 */ /* 0x000fc60000000000 */
[----:B------:R-:W-:Y:S02]  /*0920*/  LEA.HI R7, R7, R6, RZ, 0x7 ;  /* 0x0000000607077211 */ /* 0x000fe400078f38ff */
[----:B------:R-:W-:Y:S02]  /*0930*/  SHF.R.S32.HI R13, RZ, 0x1f, R12 ;  /* 0x0000001fff0d7819 */ /* 0x000fe4000001140c */
[----:B------:R-:W-:Y:S01]  /*0940*/  SHF.R.S32.HI R7, RZ, 0x7, R7 ;  /* 0x00000007ff077819 */ /* 0x000fe20000011407 */
[C---:B------:R-:W-:Y:S01]  /*0950*/  VIADD R14, R30.reuse, 0x6 ;  /* 0x000000061e0e7836 */ /* 0x040fe20000000000 */
[----:B------:R-:W-:Y:S01]  /*0960*/  LEA.HI R13, R13, R12, RZ, 0x7 ;  /* 0x0000000c0d0d7211 */ /* 0x000fe200078f38ff */
[----:B------:R-:W-:Y:S02]  /*0970*/  VIADD R12, R30, 0x7 ;  /* 0x000000071e0c7836 */ /* 0x000fe40000000000 */
[----:B0-----:R-:W-:Y:S01]  /*0980*/  IMAD.WIDE R6, R7, 0x2, R2 ;  /* 0x0000000207067825 */ /* 0x001fe200078e0202 */
[----:B------:R-:W-:-:S03]  /*0990*/  SHF.R.S32.HI R15, RZ, 0x1f, R14 ;  /* 0x0000001fff0f7819 */ /* 0x000fc6000001140e */
[C---:B------:R-:W-:Y:S02]  /*09a0*/  VIADD R16, R30.reuse, 0x8 ;  /* 0x000000081e107836 */ /* 0x040fe40000000000 */
[----:B------:R-:W-:Y:S01]  /*09b0*/  VIADD R18, R30, 0x9 ;  /* 0x000000091e127836 */ /* 0x000fe20000000000 */
[----:B------:R0:W3:Y:S01]  /*09c0*/  LDG.E.U16.CONSTANT R6, desc[UR8][R6.64] ;  /* 0x0000000806067981 */ /* 0x0000e2000c1e9500 */
[----:B------:R-:W-:Y:S02]  /*09d0*/  SHF.R.S32.HI R17, RZ, 0x1f, R12 ;  /* 0x0000001fff117819 */ /* 0x000fe4000001140c */
[----:B------:R-:W-:Y:S02]  /*09e0*/  SHF.R.S32.HI R13, RZ, 0x7, R13 ;  /* 0x00000007ff0d7819 */ /* 0x000fe4000001140d */
[----:B------:R-:W-:Y:S02]  /*09f0*/  LEA.HI R15, R15, R14, RZ, 0x7 ;  /* 0x0000000e0f0f7211 */ /* 0x000fe400078f38ff */
[----:B------:R-:W-:-:S02]  /*0a00*/  SHF.R.S32.HI R19, RZ, 0x1f, R18 ;  /* 0x0000001fff137819 */ /* 0x000fc40000011412 */
[----:B------:R-:W-:Y:S02]  /*0a10*/  LEA.HI R12, R17, R12, RZ, 0x7 ;  /* 0x0000000c110c7211 */ /* 0x000fe400078f38ff */
[----:B0-----:R-:W-:Y:S02]  /*0a20*/  SHF.R.S32.HI R7, RZ, 0x1f, R16 ;  /* 0x0000001fff077819 */ /* 0x001fe40000011410 */
[----:B------:R-:W-:Y:S02]  /*0a30*/  LEA.HI R19, R19, R18, RZ, 0x7 ;  /* 0x0000001213137211 */ /* 0x000fe400078f38ff */
[----:B------:R-:W-:Y:S01]  /*0a40*/  LEA.HI R7, R7, R16, RZ, 0x7 ;  /* 0x0000001007077211 */ /* 0x000fe200078f38ff */
[----:B------:R-:W-:Y:S01]  /*0a50*/  IMAD.WIDE R16, R13, 0x2, R2 ;  /* 0x000000020d107825 */ /* 0x000fe200078e0202 */
[----:B------:R-:W-:Y:S02]  /*0a60*/  SHF.R.S32.HI R15, RZ, 0x7, R15 ;  /* 0x00000007ff0f7819 */ /* 0x000fe4000001140f */
[----:B------:R-:W-:-:S02]  /*0a70*/  SHF.R.S32.HI R23, RZ, 0x7, R7 ;  /* 0x00000007ff177819 */ /* 0x000fc40000011407 */
[----:B------:R-:W-:Y:S01]  /*0a80*/  SHF.R.S32.HI R25, RZ, 0x7, R19 ;  /* 0x00000007ff197819 */ /* 0x000fe20000011413 */
[----:B------:R0:W4:Y:S01]  /*0a90*/  LDG.E.U16.CONSTANT R7, desc[UR8][R16.64] ;  /* 0x0000000810077981 */ /* 0x000122000c1e9500 */
[----:B------:R-:W-:Y:S01]  /*0aa0*/  IMAD.WIDE R18, R15, 0x2, R2 ;  /* 0x000000020f127825 */ /* 0x000fe200078e0202 */
[----:B------:R-:W-:-:S04]  /*0ab0*/  SHF.R.S32.HI R21, RZ, 0x7, R12 ;  /* 0x00000007ff157819 */ /* 0x000fc8000001140c */
[----:B------:R1:W5:Y:S01]  /*0ac0*/  LDG.E.U16.CONSTANT R12, desc[UR8][R18.64] ;  /* 0x00000008120c7981 */ /* 0x000362000c1e9500 */
[----:B------:R-:W-:-:S05]  /*0ad0*/  VIADD R26, R30, 0xa ;  /* 0x0000000a1e1a7836 */ /* 0x000fca0000000000 */
[----:B------:R-:W-:Y:S01]  /*0ae0*/  SHF.R.S32.HI R27, RZ, 0x1f, R26 ;  /* 0x0000001fff1b7819 */ /* 0x000fe2000001141a */
[----:B0-----:R-:W-:-:S03]  /*0af0*/  VIADD R16, R30, 0x1 ;  /* 0x000000011e107836 */ /* 0x001fc60000000000 */
[----:B------:R-:W-:Y:S01]  /*0b00*/  LEA.HI R28, R27, R26, RZ, 0x7 ;  /* 0x0000001a1b1c7211 */ /* 0x000fe200078f38ff */
[C---:B------:R-:W-:Y:S02]  /*0b10*/  VIADD R26, R30.reuse, 0x2 ;  /* 0x000000021e1a7836 */ /* 0x040fe40000000000 */
[C---:B------:R-:W-:Y:S01]  /*0b20*/  VIADD R27, R30.reuse, 0x3 ;  /* 0x000000031e1b7836 */ /* 0x040fe20000000000 */
[----:B------:R-:W-:Y:S01]  /*0b30*/  SHF.R.S32.HI R17, RZ, 0x1f, R16 ;  /* 0x0000001fff117819 */ /* 0x000fe20000011410 */
[----:B------:R-:W-:Y:S01]  /*0b40*/  VIADD R29, R30, 0xb ;  /* 0x0000000b1e1d7836 */ /* 0x000fe20000000000 */
[----:B-1----:R-:W-:Y:S02]  /*0b50*/  SHF.R.S32.HI R19, RZ, 0x1f, R26 ;  /* 0x0000001fff137819 */ /* 0x002fe4000001141a */
[----:B------:R-:W-:Y:S02]  /*0b60*/  SHF.R.S32.HI R18, RZ, 0x1f, R27 ;  /* 0x0000001fff127819 */ /* 0x000fe4000001141b */
[----:B------:R-:W-:-:S02]  /*0b70*/  SHF.R.S32.HI R32, RZ, 0x1f, R29 ;  /* 0x0000001fff207819 */ /* 0x000fc4000001141d */
[----:B------:R-:W-:Y:S02]  /*0b80*/  LEA.HI R17, R17, R16, RZ, 0x7 ;  /* 0x0000001011117211 */ /* 0x000fe400078f38ff */
[----:B------:R-:W-:Y:S01]  /*0b90*/  LEA.HI R19, R19, R26, RZ, 0x7 ;  /* 0x0000001a13137211 */ /* 0x000fe200078f38ff */
[--C-:B------:R-:W-:Y:S01]  /*0ba0*/  IMAD.WIDE R22, R23, 0x2, R2.reuse ;  /* 0x0000000217167825 */ /* 0x100fe200078e0202 */
[----:B------:R-:W-:Y:S02]  /*0bb0*/  LEA.HI R18, R18, R27, RZ, 0x7 ;  /* 0x0000001b12127211 */ /* 0x000fe400078f38ff */
[----:B------:R-:W-:Y:S01]  /*0bc0*/  LEA.HI R32, R32, R29, RZ, 0x7 ;  /* 0x0000001d20207211 */ /* 0x000fe200078f38ff */
[----:B------:R-:W-:Y:S01]  /*0bd0*/  IMAD.WIDE R24, R25, 0x2, R2 ;  /* 0x0000000219187825 */ /* 0x000fe200078e0202 */
[----:B------:R-:W-:Y:S01]  /*0be0*/  SHF.R.S32.HI R27, RZ, 0x7, R28 ;  /* 0x00000007ff1b7819 */ /* 0x000fe2000001141c */
[----:B------:R0:W5:Y:S01]  /*0bf0*/  LDG.E.U16.CONSTANT R14, desc[UR8][R22.64] ;  /* 0x00000008160e7981 */ /* 0x000162000c1e9500 */
[----:B------:R-:W-:-:S02]  /*0c00*/  SHF.R.S32.HI R17, RZ, 0x7, R17 ;  /* 0x00000007ff117819 */ /* 0x000fc40000011411 */
[----:B------:R-:W-:Y:S02]  /*0c10*/  SHF.R.S32.HI R19, RZ, 0x7, R19 ;  /* 0x00000007ff137819 */ /* 0x000fe40000011413 */
[----:B------:R-:W-:Y:S01]  /*0c20*/  SHF.R.S32.HI R31, RZ, 0x1f, R30 ;  /* 0x0000001fff1f7819 */ /* 0x000fe2000001141e */
[----:B------:R-:W-:Y:S01]  /*0c30*/  IMAD.WIDE R20, R21, 0x2, R2 ;  /* 0x0000000215147825 */ /* 0x000fe200078e0202 */
[----:B------:R1:W5:Y:S01]  /*0c40*/  LDG.E.U16.CONSTANT R15, desc[UR8][R24.64] ;  /* 0x00000008180f7981 */ /* 0x000362000c1e9500 */
[----:B------:R-:W-:Y:S02]  /*0c50*/  SHF.R.S32.HI R29, RZ, 0x7, R32 ;  /* 0x00000007ff1d7819 */ /* 0x000fe40000011420 */
[--C-:B------:R-:W-:Y:S01]  /*0c60*/  IMAD.WIDE R26, R27, 0x2, R2.reuse ;  /* 0x000000021b1a7825 */ /* 0x100fe200078e0202 */
[----:B------:R-:W-:Y:S01]  /*0c70*/  LEA.HI R31, R31, R30, RZ, 0x7 ;  /* 0x0000001e1f1f7211 */ /* 0x000fe200078f38ff */
[----:B------:R1:W5:Y:S02]  /*0c80*/  LDG.E.U16.CONSTANT R13, desc[UR8][R20.64] ;  /* 0x00000008140d7981 */ /* 0x000364000c1e9500 */
[----:B0-----:R-:W-:-:S02]  /*0c90*/  IMAD.WIDE R22, R17, 0x2, R2 ;  /* 0x0000000211167825 */ /* 0x001fc400078e0202 */
[----:B------:R0:W5:Y:S02]  /*0ca0*/  LDG.E.U16.CONSTANT R16, desc[UR8][R26.64] ;  /* 0x000000081a107981 */ /* 0x000164000c1e9500 */
[----:B-1----:R-:W-:-:S04]  /*0cb0*/  IMAD.WIDE R24, R19, 0x2, R2 ;  /* 0x0000000213187825 */ /* 0x002fc800078e0202 */
[C---:B------:R-:W-:Y:S02]  /*0cc0*/  VIADD R32, R30.reuse, 0xc ;  /* 0x0000000c1e207836 */ /* 0x040fe40000000000 */
[C---:B------:R-:W-:Y:S02]  /*0cd0*/  VIADD R33, R30.reuse, 0xd ;  /* 0x0000000d1e217836 */ /* 0x040fe40000000000 */
[C---:B------:R-:W-:Y:S01]  /*0ce0*/  VIADD R34, R30.reuse, 0xe ;  /* 0x0000000e1e227836 */ /* 0x040fe20000000000 */
[----:B------:R-:W-:Y:S01]  /*0cf0*/  SHF.R.S32.HI R21, RZ, 0x7, R18 ;  /* 0x00000007ff157819 */ /* 0x000fe20000011412 */
[----:B------:R-:W-:Y:S01]  /*0d00*/  VIADD R30, R30, 0xf ;  /* 0x0000000f1e1e7836 */ /* 0x000fe20000000000 */
[----:B------:R1:W5:Y:S01]  /*0d10*/  LDG.E.U16.CONSTANT R18, desc[UR8][R22.64] ;  /* 0x0000000816127981 */ /* 0x000362000c1e9500 */
[----:B0-----:R-:W-:Y:S02]  /*0d20*/  SHF.R.S32.HI R27, RZ, 0x1f, R32 ;  /* 0x0000001fff1b7819 */ /* 0x001fe40000011420 */
[----:B------:R-:W-:Y:S01]  /*0d30*/  SHF.R.S32.HI R26, RZ, 0x1f, R33 ;  /* 0x0000001fff1a7819 */ /* 0x000fe20000011421 */
[----:B------:R0:W5:Y:S01]  /*0d40*/  LDG.E.U16.CONSTANT R19, desc[UR8][R24.64] ;  /* 0x0000000818137981 */ /* 0x000162000c1e9500 */
[----:B------:R-:W-:Y:S01]  /*0d50*/  IMAD.WIDE R28, R29, 0x2, R2 ;  /* 0x000000021d1c7825 */ /* 0x000fe200078e0202 */
[----:B------:R-:W-:-:S02]  /*0d60*/  LEA.HI R27, R27, R32, RZ, 0x7 ;  /* 0x000000201b1b7211 */ /* 0x000fc400078f38ff */
[----:B-1----:R-:W-:Y:S02]  /*0d70*/  SHF.R.S32.HI R23, RZ, 0x1f, R34 ;  /* 0x0000001fff177819 */ /* 0x002fe40000011422 */
[----:B------:R1:W5:Y:S01]  /*0d80*/  LDG.E.U16.CONSTANT R17, desc[UR8][R28.64] ;  /* 0x000000081c117981 */ /* 0x000362000c1e9500 */
[----:B0-----:R-:W-:Y:S02]  /*0d90*/  SHF.R.S32.HI R25, RZ, 0x1f, R30 ;  /* 0x0000001fff197819 */ /* 0x001fe4000001141e */
[----:B------:R-:W-:Y:S02]  /*0da0*/  LEA.HI R26, R26, R33, RZ, 0x7 ;  /* 0x000000211a1a7211 */ /* 0x000fe400078f38ff */
[----:B------:R-:W-:Y:S02]  /*0db0*/  LEA.HI R23, R23, R34, RZ, 0x7 ;  /* 0x0000002217177211 */ /* 0x000fe400078f38ff */
[----:B------:R-:W-:Y:S02]  /*0dc0*/  LEA.HI R30, R25, R30, RZ, 0x7 ;  /* 0x0000001e191e7211 */ /* 0x000fe400078f38ff */
[----:B------:R-:W-:-:S02]  /*0dd0*/  SHF.R.S32.HI R27, RZ, 0x7, R27 ;  /* 0x00000007ff1b7819 */ /* 0x000fc4000001141b */
[----:B-1----:R-:W-:Y:S02]  /*0de0*/  SHF.R.S32.HI R29, RZ, 0x7, R26 ;  /* 0x00000007ff1d7819 */ /* 0x002fe4000001141a */
[----:B------:R-:W-:Y:S02]  /*0df0*/  SHF.R.S32.HI R23, RZ, 0x7, R23 ;  /* 0x00000007ff177819 */ /* 0x000fe40000011417 */
[----:B------:R-:W-:Y:S02]  /*0e00*/  SHF.R.S32.HI R25, RZ, 0x7, R31 ;  /* 0x00000007ff197819 */ /* 0x000fe4000001141f */
[----:B------:R-:W-:Y:S01]  /*0e10*/  SHF.R.S32.HI R33, RZ, 0x7, R30 ;  /* 0x00000007ff217819 */ /* 0x000fe2000001141e */
[----:B------:R-:W-:-:S04]  /*0e20*/  IMAD.WIDE R20, R21, 0x2, R2 ;  /* 0x0000000215147825 */ /* 0x000fc800078e0202 */
[--C-:B------:R-:W-:Y:S02]  /*0e30*/  IMAD.WIDE R26, R27, 0x2, R2.reuse ;  /* 0x000000021b1a7825 */ /* 0x100fe400078e0202 */
[----:B------:R-:W5:Y:S02]  /*0e40*/  LDG.E.U16.CONSTANT R20, desc[UR8][R20.64] ;  /* 0x0000000814147981 */ /* 0x000f64000c1e9500 */
[----:B------:R-:W-:-:S04]  /*0e50*/  IMAD.WIDE R28, R29, 0x2, R2 ;  /* 0x000000021d1c7825 */ /* 0x000fc800078e0202 */
[----:B------:R-:W-:-:S04]  /*0e60*/  IMAD.WIDE R30, R23, 0x2, R2 ;  /* 0x00000002171e7825 */ /* 0x000fc800078e0202 */
[--C-:B------:R-:W-:Y:S01]  /*0e70*/  IMAD.WIDE R24, R25, 0x2, R2.reuse ;  /* 0x0000000219187825 */ /* 0x100fe200078e0202 */
[----:B------:R-:W5:Y:S03]  /*0e80*/  LDG.E.U16.CONSTANT R21, desc[UR8][R30.64] ;  /* 0x000000081e157981 */ /* 0x000f66000c1e9500 */
[----:B------:R-:W-:Y:S01]  /*0e90*/  IMAD.WIDE R32, R33, 0x2, R2 ;  /* 0x0000000221207825 */ /* 0x000fe200078e0202 */
[----:B------:R-:W5:Y:S04]  /*0ea0*/  LDG.E.U16.CONSTANT R22, desc[UR8][R24.64] ;  /* 0x0000000818167981 */ /* 0x000f68000c1e9500 */
[----:B------:R0:W5:Y:S04]  /*0eb0*/  LDG.E.U16.CONSTANT R2, desc[UR8][R26.64] ;  /* 0x000000081a027981 */ /* 0x000168000c1e9500 */
[----:B------:R1:W5:Y:S04]  /*0ec0*/  LDG.E.U16.CONSTANT R3, desc[UR8][R28.64] ;  /* 0x000000081c037981 */ /* 0x000368000c1e9500 */
[----:B------:R3:W5:Y:S01]  /*0ed0*/  LDG.E.U16.CONSTANT R23, desc[UR8][R32.64] ;  /* 0x0000000820177981 */ /* 0x000762000c1e9500 */
[----:B--2---:R-:W-:-:S05]  /*0ee0*/  IMAD.SHL.U32 R34, R9, 0x4, RZ ;  /* 0x0000000409227824 */ /* 0x004fca00078e00ff */
[----:B------:R-:W-:Y:S02]  /*0ef0*/  LOP3.LUT R35, R34, 0x3fc, RZ, 0xc0, !PT ;  /* 0x000003fc22237812 */ /* 0x000fe400078ec0ff */
[----:B------:R-:W-:Y:S01]  /*0f00*/  SHF.R.U32.HI R34, RZ, 0x6, R9 ;  /* 0x00000006ff227819 */ /* 0x000fe20000011609 */
[----:B0-----:R-:W-:-:S03]  /*0f10*/  IMAD.SHL.U32 R26, R10, 0x4, RZ ;  /* 0x000000040a1a7824 */ /* 0x001fc600078e00ff */
[----:B------:R-:W0:Y:S01]  /*0f20*/  LDC R35, c[0x3][R35] ;  /* 0x00c0000023237b82 */ /* 0x000e220000000800 */
[----:B------:R-:W-:Y:S02]  /*0f30*/  LOP3.LUT R37, R34, 0x3fc, RZ, 0xc0, !PT ;  /* 0x000003fc22257812 */ /* 0x000fe400078ec0ff */
[----:B------:R-:W-:Y:S02]  /*0f40*/  SHF.R.U32.HI R36, RZ, 0xe, R9 ;  /* 0x0000000eff247819 */ /* 0x000fe40000011609 */
[----:B-1----:R-:W-:Y:S02]  /*0f50*/  LOP3.LUT R29, R26, 0x3fc, RZ, 0xc0, !PT ;  /* 0x000003fc1a1d7812 */ /* 0x002fe400078ec0ff */
[----:B------:R-:W-:Y:S01]  /*0f60*/  SHF.R.U32.HI R27, RZ, 0x6, R10 ;  /* 0x00000006ff1b7819 */ /* 0x000fe2000001160a */
[----:B------:R-:W1:Y:S01]  /*0f70*/  LDC R26, c[0x3][R37] ;  /* 0x00c00000251a7b82 */ /* 0x000e620000000800 */
[----:B------:R-:W-:Y:S02]  /*0f80*/  LOP3.LUT R36, R36, 0x3fc, RZ, 0xc0, !PT ;  /* 0x000003fc24247812 */ /* 0x000fe400078ec0ff */
[----:B------:R-:W-:-:S05]  /*0f90*/  LOP3.LUT R30, R27, 0x3fc, RZ, 0xc0, !PT ;  /* 0x000003fc1b1e7812 */ /* 0x000fca00078ec0ff */
[----:B------:R2:W2:Y:S01]  /*0fa0*/  LDC R27, c[0x3][R36] ;  /* 0x00c00000241b7b82 */ /* 0x0004a20000000800 */
[----:B---3--:R-:W-:Y:S01]  /*0fb0*/  IMAD.U32 R6, R6, 0x10000, RZ ;  /* 0x0001000006067824 */ /* 0x008fe200078e00ff */
[----:B------:R-:W-:Y:S02]  /*0fc0*/  SHF.R.U32.HI R9, RZ, 0x18, R9 ;  /* 0x00000018ff097819 */ /* 0x000fe40000011609 */
[--C-:B------:R-:W-:Y:S02]  /*0fd0*/  SHF.R.U32.HI R31, RZ, 0xe, R10.reuse ;  /* 0x0000000eff1f7819 */ /* 0x100fe4000001160a */
[----:B------:R-:W-:Y:S01]  /*0fe0*/  SHF.R.U32.HI R32, RZ, 0x18, R10 ;  /* 0x00000018ff207819 */ /* 0x000fe2000001160a */
[----:B------:R-:W-:Y:S01]  /*0ff0*/  IMAD.SHL.U32 R25, R9, 0x4, RZ ;  /* 0x0000000409197824 */ /* 0x000fe200078e00ff */
[--C-:B------:R-:W-:Y:S01]  /*1000*/  SHF.R.U32.HI R9, RZ, 0x6, R8.reuse ;  /* 0x00000006ff097819 */ /* 0x100fe20000011608 */
[----:B------:R-:W-:Y:S01]  /*1010*/  IMAD.SHL.U32 R33, R11, 0x4, RZ ;  /* 0x000000040b217824 */ /* 0x000fe200078e00ff */
[----:B------:R-:W-:-:S02]  /*1020*/  SHF.R.U32.HI R10, RZ, 0xe, R8 ;  /* 0x0000000eff0a7819 */ /* 0x000fc40000011608 */
[----:B------:R-:W-:Y:S01]  /*1030*/  SHF.R.U32.HI R34, RZ, 0x6, R11 ;  /* 0x00000006ff227819 */ /* 0x000fe2000001160b */
[----:B----4-:R-:W-:Y:S02]  /*1040*/  IMAD.U32 R7, R7, 0x10000, RZ ;  /* 0x0001000007077824 */ /* 0x010fe400078e00ff */
[----:B0-----:R-:W-:Y:S01]  /*1050*/  FMUL R6, R6, R35 ;  /* 0x0000002306067220 */ /* 0x001fe20000400000 */
[----:B-----5:R-:W-:-:S04]  /*1060*/  IMAD.U32 R12, R12, 0x10000, RZ ;  /* 0x000100000c0c7824 */ /* 0x020fc800078e00ff */
[----:B------:R-:W-:Y:S01]  /*1070*/  F2FP.BF16.F32.PACK_AB R24, RZ, R6 ;  /* 0x00000006ff18723e */ /* 0x000fe200000010ff */
[----:B------:R-:W-:Y:S02]  /*1080*/  IMAD.SHL.U32 R6, R8, 0x4, RZ ;  /* 0x0000000408067824 */ /* 0x000fe400078e00ff */
[----:B-1----:R-:W-:Y:S01]  /*1090*/  FMUL R7, R7, R26 ;  /* 0x0000001a07077220 */ /* 0x002fe20000400000 */
[----:B------:R-:W-:Y:S02]  /*10a0*/  SHF.R.U32.HI R8, RZ, 0x18, R8 ;  /* 0x00000018ff087819 */ /* 0x000fe40000011608 */
[----:B--2---:R-:W-:Y:S02]  /*10b0*/  PRMT R36, R24, 0x7610, R36 ;  /* 0x0000761018247816 */ /* 0x004fe40000000024 */
[--C-:B------:R-:W-:Y:S02]  /*10c0*/  SHF.R.U32.HI R24, RZ, 0xe, R11.reuse ;  /* 0x0000000eff187819 */ /* 0x100fe4000001160b */
[----:B------:R-:W-:Y:S01]  /*10d0*/  SHF.R.U32.HI R35, RZ, 0x18, R11 ;  /* 0x00000018ff237819 */ /* 0x000fe2000001160b */
[----:B------:R-:W-:Y:S01]  /*10e0*/  FMUL R12, R12, R27 ;  /* 0x0000001b0c0c7220 */ /* 0x000fe20000400000 */
[----:B------:R-:W-:Y:S01]  /*10f0*/  F2FP.BF16.F32.PACK_AB R11, RZ, R7 ;  /* 0x00000007ff0b723e */ /* 0x000fe200000010ff */
[----:B------:R-:W-:Y:S01]  /*1100*/  IMAD.SHL.U32 R32, R32, 0x4, RZ ;  /* 0x0000000420207824 */ /* 0x000fe200078e00ff */
[----:B------:R-:W-:Y:S01]  /*1110*/  LOP3.LUT R38, R10, 0x3fc, RZ, 0xc0, !PT ;  /* 0x000003fc0a267812 */ /* 0x000fe200078ec0ff */
[----:B------:R-:W-:Y:S01]  /*1120*/  IMAD.SHL.U32 R10, R8, 0x4, RZ ;  /* 0x00000004080a7824 */ /* 0x000fe200078e00ff */
[----:B------:R-:W-:-:S02]  /*1130*/  LOP3.LUT R7, R6, 0x3fc, RZ, 0xc0, !PT ;  /* 0x000003fc06077812 */ /* 0x000fc400078ec0ff */
[----:B------:R-:W-:Y:S02]  /*1140*/  LOP3.LUT R31, R31, 0x3fc, RZ, 0xc0, !PT ;  /* 0x000003fc1f1f7812 */ /* 0x000fe400078ec0ff */
[----:B------:R-:W-:Y:S02]  /*1150*/  LOP3.LUT R9, R9, 0x3fc, RZ, 0xc0, !PT ;  /* 0x000003fc09097812 */ /* 0x000fe400078ec0ff */
[----:B------:R-:W-:Y:S02]  /*1160*/  LOP3.LUT R27, R33, 0x3fc, RZ, 0xc0, !PT ;  /* 0x000003fc211b7812 */ /* 0x000fe400078ec0ff */
[----:B------:R-:W-:Y:S01]  /*1170*/  LOP3.LUT R6, R34, 0x3fc, RZ, 0xc0, !PT ;  /* 0x000003fc22067812 */ /* 0x000fe200078ec0ff */
[----:B------:R-:W-:Y:S01]  /*1180*/  IMAD.SHL.U32 R35, R35, 0x4, RZ ;  /* 0x0000000423237824 */ /* 0x000fe200078e00ff */
[----:B------:R-:W-:Y:S01]  /*1190*/  LOP3.LUT R26, R24, 0x3fc, RZ, 0xc0, !PT ;  /* 0x000003fc181a7812 */ /* 0x000fe200078ec0ff */
[----:B------:R0:W1:Y:S08]  /*11a0*/  LDC R28, c[0x3][R25] ;  /* 0x00c00000191c7b82 */ /* 0x0000700000000800 */
[----:B0-----:R0:W2:Y:S08]  /*11b0*/  LDC R25, c[0x3][R10] ;  /* 0x00c000000a197b82 */ /* 0x0010b00000000800 */
[----:B------:R-:W3:Y:S08]  /*11c0*/  LDC R29, c[0x3][R29] ;  /* 0x00c000001d1d7b82 */ /* 0x000ef00000000800 */
[----:B------:R-:W4:Y:S08]  /*11d0*/  LDC R30, c[0x3][R30] ;  /* 0x00c000001e1e7b82 */ /* 0x000f300000000800 */
[----:B------:R-:W5:Y:S08]  /*11e0*/  LDC R31, c[0x3][R31] ;  /* 0x00c000001f1f7b82 */ /* 0x000f700000000800 */
[----:B------:R-:W2:Y:S08]  /*11f0*/  LDC R32, c[0x3][R32] ;  /* 0x00c0000020207b82 */ /* 0x000eb00000000800 */
[----:B------:R-:W2:Y:S08]  /*1200*/  LDC R9, c[0x3][R9] ;  /* 0x00c0000009097b82 */ /* 0x000eb00000000800 */
[----:B------:R-:W2:Y:S08]  /*1210*/  LDC R8, c[0x3][R38] ;  /* 0x00c0000026087b82 */ /* 0x000eb00000000800 */
[----:B------:R-:W2:Y:S08]  /*1220*/  LDC R27, c[0x3][R27] ;  /* 0x00c000001b1b7b82 */ /* 0x000eb00000000800 */
[----:B------:R-:W2:Y:S08]  /*1230*/  LDC R6, c[0x3][R6] ;  /* 0x00c0000006067b82 */ /* 0x000eb00000000800 */
[----:B0-----:R-:W0:Y:S08]  /*1240*/  LDC R10, c[0x3][R26] ;  /* 0x00c000001a0a7b82 */ /* 0x001e300000000800 */
[----:B------:R-:W0:Y:S08]  /*1250*/  LDC R7, c[0x3][R7] ;  /* 0x00c0000007077b82 */ /* 0x000e300000000800 */
[----:B------:R-:W0:Y:S01]  /*1260*/  LDC R24, c[0x3][R35] ;  /* 0x00c0000023187b82 */ /* 0x000e220000000800 */
[----:B------:R-:W-:-:S02]  /*1270*/  IMAD.U32 R13, R13, 0x10000, RZ ;  /* 0x000100000d0d7824 */ /* 0x000fc400078e00ff */
[----:B------:R-:W-:Y:S02]  /*1280*/  IMAD.U32 R14, R14, 0x10000, RZ ;  /* 0x000100000e0e7824 */ /* 0x000fe400078e00ff */
[----:B------:R-:W-:Y:S02]  /*1290*/  IMAD.U32 R15, R15, 0x10000, RZ ;  /* 0x000100000f0f7824 */ /* 0x000fe400078e00ff */
[----:B------:R-:W-:Y:S02]  /*12a0*/  IMAD.U32 R16, R16, 0x10000, RZ ;  /* 0x0001000010107824 */ /* 0x000fe400078e00ff */
[----:B------:R-:W-:Y:S02]  /*12b0*/  IMAD.U32 R17, R17, 0x10000, RZ ;  /* 0x0001000011117824 */ /* 0x000fe400078e00ff */
[----:B------:R-:W-:Y:S02]  /*12c0*/  IMAD.U32 R18, R18, 0x10000, RZ ;  /* 0x0001000012127824 */ /* 0x000fe400078e00ff */
[----:B------:R-:W-:-:S02]  /*12d0*/  IMAD.U32 R19, R19, 0x10000, RZ ;  /* 0x0001000013137824 */ /* 0x000fc400078e00ff */
[----:B------:R-:W-:Y:S02]  /*12e0*/  IMAD.U32 R20, R20, 0x10000, RZ ;  /* 0x0001000014147824 */ /* 0x000fe400078e00ff */
[----:B------:R-:W-:Y:S02]  /*12f0*/  IMAD.U32 R2, R2, 0x10000, RZ ;  /* 0x0001000002027824 */ /* 0x000fe400078e00ff */
[----:B------:R-:W-:Y:S02]  /*1300*/  IMAD.U32 R3, R3, 0x10000, RZ ;  /* 0x0001000003037824 */ /* 0x000fe400078e00ff */
[----:B------:R-:W-:Y:S02]  /*1310*/  IMAD.U32 R21, R21, 0x10000, RZ ;  /* 0x0001000015157824 */ /* 0x000fe400078e00ff */
[----:B------:R-:W-:Y:S02]  /*1320*/  IMAD.U32 R22, R22, 0x10000, RZ ;  /* 0x0001000016167824 */ /* 0x000fe400078e00ff */
[----:B------:R-:W-:-:S02]  /*1330*/  IMAD.U32 R23, R23, 0x10000, RZ ;  /* 0x0001000017177824 */ /* 0x000fc400078e00ff */
[----:B-1----:R-:W-:Y:S01]  /*1340*/  FMUL R13, R13, R28 ;  /* 0x0000001c0d0d7220 */ /* 0x002fe20000400000 */
[----:B---3--:R-:W-:Y:S01]  /*1350*/  FMUL R14, R14, R29 ;  /* 0x0000001d0e0e7220 */ /* 0x008fe20000400000 */
[----:B----4-:R-:W-:Y:S01]  /*1360*/  FMUL R15, R15, R30 ;  /* 0x0000001e0f0f7220 */ /* 0x010fe20000400000 */
[----:B-----5:R-:W-:Y:S01]  /*1370*/  FMUL R16, R16, R31 ;  /* 0x0000001f10107220 */ /* 0x020fe20000400000 */
[----:B--2---:R-:W-:Y:S01]  /*1380*/  FMUL R17, R17, R32 ;  /* 0x0000002011117220 */ /* 0x004fe20000400000 */
[----:B------:R-:W-:Y:S01]  /*1390*/  FMUL R9, R18, R9 ;  /* 0x0000000912097220 */ /* 0x000fe20000400000 */
[----:B------:R-:W-:Y:S01]  /*13a0*/  FMUL R8, R19, R8 ;  /* 0x0000000813087220 */ /* 0x000fe20000400000 */
[----:B------:R-:W-:Y:S01]  /*13b0*/  FMUL R20, R20, R25 ;  /* 0x0000001914147220 */ /* 0x000fe20000400000 */
[----:B------:R-:W-:Y:S01]  /*13c0*/  FMUL R2, R2, R27 ;  /* 0x0000001b02027220 */ /* 0x000fe20000400000 */
[----:B------:R-:W-:Y:S01]  /*13d0*/  FMUL R3, R3, R6 ;  /* 0x0000000603037220 */ /* 0x000fe20000400000 */
[----:B0-----:R-:W-:Y:S01]  /*13e0*/  FMUL R10, R21, R10 ;  /* 0x0000000a150a7220 */ /* 0x001fe20000400000 */
[----:B------:R-:W-:Y:S01]  /*13f0*/  FMUL R7, R22, R7 ;  /* 0x0000000716077220 */ /* 0x000fe20000400000 */
[----:B------:R-:W-:Y:S01]  /*1400*/  IMAD R0, R113, 0x50, R0 ;  /* 0x0000005071007824 */ /* 0x000fe200078e0200 */
[----:B------:R-:W-:Y:S01]  /*1410*/  F2FP.BF16.F32.PACK_AB R12, RZ, R12 ;  /* 0x0000000cff0c723e */ /* 0x000fe200000010ff */
[----:B------:R-:W-:Y:S01]  /*1420*/  FMUL R23, R23, R24 ;  /* 0x0000001817177220 */ /* 0x000fe20000400000 */
[----:B------:R-:W-:-:S02]  /*1430*/  F2FP.BF16.F32.PACK_AB R13, RZ, R13 ;  /* 0x0000000dff0d723e */ /* 0x000fc400000010ff */
[----:B------:R-:W-:Y:S02]  /*1440*/  F2FP.BF16.F32.PACK_AB R14, RZ, R14 ;  /* 0x0000000eff0e723e */ /* 0x000fe400000010ff */
[----:B------:R-:W-:Y:S02]  /*1450*/  F2FP.BF16.F32.PACK_AB R15, RZ, R15 ;  /* 0x0000000fff0f723e */ /* 0x000fe400000010ff */
[----:B------:R-:W-:Y:S02]  /*1460*/  F2FP.BF16.F32.PACK_AB R16, RZ, R16 ;  /* 0x00000010ff10723e */ /* 0x000fe400000010ff */
[----:B------:R-:W-:Y:S02]  /*1470*/  F2FP.BF16.F32.PACK_AB R17, RZ, R17 ;  /* 0x00000011ff11723e */ /* 0x000fe400000010ff */
[----:B------:R-:W-:Y:S02]  /*1480*/  F2FP.BF16.F32.PACK_AB R9, RZ, R9 ;  /* 0x00000009ff09723e */ /* 0x000fe400000010ff */
[----:B------:R-:W-:-:S02]  /*1490*/  F2FP.BF16.F32.PACK_AB R8, RZ, R8 ;  /* 0x00000008ff08723e */ /* 0x000fc400000010ff */
[----:B------:R-:W-:Y:S02]  /*14a0*/  F2FP.BF16.F32.PACK_AB R20, RZ, R20 ;  /* 0x00000014ff14723e */ /* 0x000fe400000010ff */
[----:B------:R-:W-:Y:S02]  /*14b0*/  F2FP.BF16.F32.PACK_AB R2, RZ, R2 ;  /* 0x00000002ff02723e */ /* 0x000fe400000010ff */
[----:B------:R-:W-:Y:S02]  /*14c0*/  F2FP.BF16.F32.PACK_AB R3, RZ, R3 ;  /* 0x00000003ff03723e */ /* 0x000fe400000010ff */
[----:B------:R-:W-:Y:S02]  /*14d0*/  F2FP.BF16.F32.PACK_AB R10, RZ, R10 ;  /* 0x0000000aff0a723e */ /* 0x000fe400000010ff */
[----:B------:R-:W-:Y:S02]  /*14e0*/  F2FP.BF16.F32.PACK_AB R7, RZ, R7 ;  /* 0x00000007ff07723e */ /* 0x000fe400000010ff */
[----:B------:R-:W-:Y:S01]  /*14f0*/  F2FP.BF16.F32.PACK_AB R23, RZ, R23 ;  /* 0x00000017ff17723e */ /* 0x000fe200000010ff */
[----:B------:R2:W-:Y:S04]  /*1500*/  STS.U16 [R0+0x140], R36 ;  /* 0x0001402400007388 */ /* 0x0005e80000000400 */
        /* <DEDUP_REMOVED lines=13> */
[----:B------:R2:W-:Y:S04]  /*15e0*/  STS.U16 [R0], R7 ;  /* 0x0000000700007388 */ /* 0x0005e80000000400 */
[----:B------:R2:W-:Y:S02]  /*15f0*/  STS.U16 [R0+0x4b0], R23 ;  /* 0x0004b01700007388 */ /* 0x0005e40000000400 */
.L_x_9:
[----:B------:R-:W-:Y:S05]  /*1600*/  BSYNC.RECONVERGENT B0 ;  /* 0x0000000000007941 */ /* 0x000fea0003800200 */
.L_x_8:
[----:B------:R-:W-:Y:S01]  /*1610*/  BAR.SYNC.DEFER_BLOCKING 0x0 ;  /* 0x0000000000007b1d */ /* 0x000fe20000010000 */
[----:B------:R-:W-:Y:S01]  /*1620*/  UISETP.GE.AND UP0, UPT, UR7, 0x20, UPT ;  /* 0x000000200700788c */ /* 0x000fe2000bf06270 */
[----:B------:R-:W-:Y:S01]  /*1630*/  IMAD.SHL.U32 R122, R118, 0x2, RZ ;  /* 0x00000002767a7824 */ /* 0x000fe200078e00ff */
[----:B------:R-:W-:Y:S01]  /*1640*/  SHF.R.U32.HI R120, RZ, 0x2, R118 ;  /* 0x00000002ff787819 */ /* 0x000fe20000011676 */
[----:B------:R-:W-:Y:S01]  /*1650*/  USHF.R.S32.HI UR6, URZ, 0x1f, UR7 ;  /* 0x0000001fff067899 */ /* 0x000fe20008011407 */
[----:B------:R-:W-:Y:S02]  /*1660*/  CS2R R26, SRZ ;  /* 0x00000000001a7805 */ /* 0x000fe4000001ff00 */
[----:B------:R-:W-:Y:S02]  /*1670*/  CS2R R24, SRZ ;  /* 0x0000000000187805 */ /* 0x000fe4000001ff00 */
[----:B------:R-:W-:Y:S02]  /*1680*/  CS2R R30, SRZ ;  /* 0x00000000001e7805 */ /* 0x000fe4000001ff00 */
[----:B------:R-:W-:-:S02]  /*1690*/  CS2R R28, SRZ ;  /* 0x00000000001c7805 */ /* 0x000fc4000001ff00 */
[----:B------:R-:W-:Y:S02]  /*16a0*/  CS2R R34, SRZ ;  /* 0x0000000000227805 */ /* 0x000fe4000001ff00 */
[----:B------:R-:W-:Y:S02]  /*16b0*/  CS2R R32, SRZ ;  /* 0x0000000000207805 */ /* 0x000fe4000001ff00 */
[----:B------:R-:W-:Y:S02]  /*16c0*/  CS2R R38, SRZ ;  /* 0x0000000000267805 */ /* 0x000fe4000001ff00 */
[----:B--2---:R-:W-:Y:S02]  /*16d0*/  CS2R R36, SRZ ;  /* 0x0000000000247805 */ /* 0x004fe4000001ff00 */
[----:B------:R-:W-:Y:S02]  /*16e0*/  CS2R R42, SRZ ;  /* 0x00000000002a7805 */ /* 0x000fe4000001ff00 */
[----:B------:R-:W-:-:S02]  /*16f0*/  CS2R R40, SRZ ;  /* 0x0000000000287805 */ /* 0x000fc4000001ff00 */
[----:B------:R-:W-:Y:S02]  /*1700*/  CS2R R46, SRZ ;  /* 0x00000000002e7805 */ /* 0x000fe4000001ff00 */
[----:B------:R-:W-:Y:S02]  /*1710*/  CS2R R44, SRZ ;  /* 0x00000000002c7805 */ /* 0x000fe4000001ff00 */
[----:B01----:R-:W-:Y:S02]  /*1720*/  CS2R R10, SRZ ;  /* 0x00000000000a7805 */ /* 0x003fe4000001ff00 */
[----:B------:R-:W-:Y:S02]  /*1730*/  CS2R R8, SRZ ;  /* 0x0000000000087805 */ /* 0x000fe4000001ff00 */
[----:B------:R-:W-:Y:S02]  /*1740*/  CS2R R50, SRZ ;  /* 0x0000000000327805 */ /* 0x000fe4000001ff00 */
[----:B------:R-:W-:-:S02]  /*1750*/  CS2R R48, SRZ ;  /* 0x0000000000307805 */ /* 0x000fc4000001ff00 */
[----:B------:R-:W-:Y:S02]  /*1760*/  CS2R R54, SRZ ;  /* 0x0000000000367805 */ /* 0x000fe4000001ff00 */
[----:B------:R-:W-:Y:S02]  /*1770*/  CS2R R52, SRZ ;  /* 0x0000000000347805 */ /* 0x000fe4000001ff00 */
[----:B------:R-:W-:Y:S02]  /*1780*/  CS2R R58, SRZ ;  /* 0x00000000003a7805 */ /* 0x000fe4000001ff00 */
        /* <DEDUP_REMOVED lines=12> */
[----:B------:R-:W-:Y:S01]  /*1850*/  LOP3.LUT R118, R118, 0x3, RZ, 0xc0, !PT ;  /* 0x0000000376767812 */ /* 0x000fe200078ec0ff */
[----:B------:R-:W-:Y:S01]  /*1860*/  ULEA.HI UR6, UR6, UR7, URZ, 0x5 ;  /* 0x0000000706067291 */ /* 0x000fe2000f8f28ff */
[----:B------:R-:W-:Y:S02]  /*1870*/  LOP3.LUT R124, R124, 0x60, RZ, 0xc0, !PT ;  /* 0x000000607c7c7812 */ /* 0x000fe400078ec0ff */
[----:B------:R-:W-:-:S02]  /*1880*/  LOP3.LUT R122, R122, 0x40, RZ, 0xc0, !PT ;  /* 0x000000407a7a7812 */ /* 0x000fc400078ec0ff */
[----:B------:R-:W-:Y:S01]  /*1890*/  LOP3.LUT R119, R120, 0x7, RZ, 0xc0, !PT ;  /* 0x0000000778777812 */ /* 0x000fe200078ec0ff */
[----:B------:R-:W-:Y:S06]  /*18a0*/  BRA.U !UP0, `(.L_x_10) ;  /* 0x0000001908dc7547 */ /* 0x000fec000b800000 */
[----:B------:R-:W-:Y:S01]  /*18b0*/  VIADD R0, R113, UR5 ;  /* 0x0000000571007c36 */ /* 0x000fe20008000000 */
[----:B------:R-:W0:Y:S01]  /*18c0*/  LDC R13, c[0x0][0x3a4] ;  /* 0x0000e900ff0d7b82 */ /* 0x000e220000000800 */
[----:B------:R-:W-:Y:S01]  /*18d0*/  USHF.R.S32.HI UR6, URZ, 0x5, UR6 ;  /* 0x00000005ff067899 */ /* 0x000fe20008011406 */
[----:B------:R-:W-:Y:S01]  /*18e0*/  LOP3.LUT R109, R117, 0x20, RZ, 0xfc, !PT ;  /* 0x00000020756d7812 */ /* 0x000fe200078efcff */
[C---:B------:R-:W-:Y:S01]  /*18f0*/  VIADD R100, R0.reuse, 0x2 ;  /* 0x0000000200647836 */ /* 0x040fe20000000000 */
[----:B------:R-:W1:Y:S01]  /*1900*/  LDCU UR11, c[0x0][0x3a0] ;  /* 0x00007400ff0b77ac */ /* 0x000e620008000800 */
[C---:B------:R-:W-:Y:S02]  /*1910*/  VIADD R92, R0.reuse, 0x6 ;  /* 0x00000006005c7836 */ /* 0x040fe40000000000 */
[C---:B------:R-:W-:Y:S01]  /*1920*/  VIADD R101, R0.reuse, 0x1 ;  /* 0x0000000100657836 */ /* 0x040fe20000000000 */
[----:B------:R-:W-:Y:S01]  /*1930*/  SHF.R.S32.HI R3, RZ, 0x1f, R100 ;  /* 0x0000001fff037819 */ /* 0x000fe20000011464 */
[C---:B------:R-:W-:Y:S01]  /*1940*/  VIADD R86, R0.reuse, 0xa ;  /* 0x0000000a00567836 */ /* 0x040fe20000000000 */
[----:B------:R-:W2:Y:S01]  /*1950*/  LDCU UR12, c[0x0][0x3a8] ;  /* 0x00007500ff0c77ac */ /* 0x000ea20008000800 */
[C---:B------:R-:W-:Y:S01]  /*1960*/  VIADD R93, R0.reuse, 0x5 ;  /* 0x00000005005d7836 */ /* 0x040fe20000000000 */
[----:B------:R-:W-:Y:S01]  /*1970*/  LEA.HI R100, R3, R100, RZ, 0x7 ;  /* 0x0000006403647211 */ /* 0x000fe200078f38ff */
[C---:B------:R-:W-:Y:S01]  /*1980*/  VIADD R82, R0.reuse, 0xc ;  /* 0x0000000c00527836 */ /* 0x040fe20000000000 */
[----:B------:R-:W-:Y:S01]  /*1990*/  SHF.R.S32.HI R3, RZ, 0x1f, R92 ;  /* 0x0000001fff037819 */ /* 0x000fe2000001145c */
[C---:B------:R-:W-:Y:S01]  /*19a0*/  VIADD R87, R0.reuse, 0x9 ;  /* 0x0000000900577836 */ /* 0x040fe20000000000 */
[----:B------:R-:W-:Y:S01]  /*19b0*/  SHF.R.S32.HI R2, RZ, 0x1f, R101 ;  /* 0x0000001fff027819 */ /* 0x000fe20000011465 */
[C---:B------:R-:W-:Y:S01]  /*19c0*/  VIADD R96, R0.reuse, 0x4 ;  /* 0x0000000400607836 */ /* 0x040fe20000000000 */
[----:B------:R-:W-:Y:S01]  /*19d0*/  LEA.HI R92, R3, R92, RZ, 0x7 ;  /* 0x0000005c035c7211 */ /* 0x000fe200078f38ff */
[C---:B------:R-:W-:Y:S01]  /*19e0*/  VIADD R97, R0.reuse, 0x3 ;  /* 0x0000000300617836 */ /* 0x040fe20000000000 */
[----:B------:R-:W-:Y:S01]  /*19f0*/  SHF.R.S32.HI R3, RZ, 0x1f, R86 ;  /* 0x0000001fff037819 */ /* 0x000fe20000011456 */
[----:B------:R-:W-:Y:S01]  /*1a00*/  VIADD R81, R0, 0xd ;  /* 0x0000000d00517836 */ /* 0x000fe20000000000 */
[----:B------:R-:W-:Y:S01]  /*1a10*/  LEA.HI R101, R2, R101, RZ, 0x7 ;  /* 0x0000006502657211 */ /* 0x000fe200078f38ff */
        /* <DEDUP_REMOVED lines=8> */
[----:B------:R-:W-:Y:S01]  /*1aa0*/  IMAD.MOV.U32 R107, RZ, RZ, RZ ;  /* 0x000000ffff6b7224 */ /* 0x000fe200078e00ff */
[----:B------:R-:W-:Y:S01]  /*1ab0*/  SHF.R.S32.HI R2, RZ, 0x1f, R87 ;  /* 0x0000001fff027819 */ /* 0x000fe20000011457 */
[--C-:B------:R-:W-:Y:S01]  /*1ac0*/  IMAD.IADD R106, R122, 0x1, R119.reuse ;  /* 0x000000017a6a7824 */ /* 0x100fe200078e0277 */
[----:B------:R-:W-:Y:S01]  /*1ad0*/  LEA.HI R82, R3, R82, RZ, 0x7 ;  /* 0x0000005203527211 */ /* 0x000fe200078f38ff */
[----:B------:R-:W-:Y:S01]  /*1ae0*/  IMAD.IADD R103, R124, 0x1, R119 ;  /* 0x000000017c677824 */ /* 0x000fe200078e0277 */
[----:B------:R-:W-:Y:S01]  /*1af0*/  SHF.R.S32.HI R5, RZ, 0x1f, R96 ;  /* 0x0000001fff057819 */ /* 0x000fe20000011460 */
[----:B------:R-:W3:Y:S01]  /*1b00*/  LDCU UR10, c[0x0][0x3ac] ;  /* 0x00007580ff0a77ac */ /* 0x000ee20008000800 */
[----:B------:R-:W-:-:S02]  /*1b10*/  SHF.R.S32.HI R3, RZ, 0x1f, R0 ;  /* 0x0000001fff037819 */ /* 0x000fc40000011400 */
[----:B------:R-:W-:Y:S01]  /*1b20*/  SHF.R.S32.HI R12, RZ, 0x1f, R97 ;  /* 0x0000001fff0c7819 */ /* 0x000fe20000011461 */
[----:B------:R-:W4:Y:S01]  /*1b30*/  LDCU.64 UR14, c[0x0][0x388] ;  /* 0x00007100ff0e77ac */ /* 0x000f220008000a00 */
[----:B------:R-:W-:Y:S02]  /*1b40*/  LEA.HI R87, R2, R87, RZ, 0x7 ;  /* 0x0000005702577211 */ /* 0x000fe400078f38ff */
[----:B------:R-:W-:Y:S01]  /*1b50*/  SHF.R.S32.HI R2, RZ, 0x1f, R81 ;  /* 0x0000001fff027819 */ /* 0x000fe20000011451 */
[----:B------:R-:W-:Y:S01]  /*1b60*/  UIADD3 UR7, UPT, UPT, -UR6, URZ, URZ ;  /* 0x000000ff06077290 */ /* 0x000fe2000fffe1ff */
[----:B------:R-:W-:Y:S02]  /*1b70*/  LEA.HI R96, R5, R96, RZ, 0x7 ;  /* 0x0000006005607211 */ /* 0x000fe400078f38ff */
[----:B------:R-:W-:Y:S01]  /*1b80*/  LEA.HI R102, R3, R0, RZ, 0x7 ;  /* 0x0000000003667211 */ /* 0x000fe200078f38ff */
[----:B------:R-:W-:Y:S01]  /*1b90*/  VIADD R0, R0, 0xf ;  /* 0x0000000f00007836 */ /* 0x000fe20000000000 */
[----:B------:R-:W-:-:S02]  /*1ba0*/  LEA.HI R97, R12, R97, RZ, 0x7 ;  /* 0x000000610c617211 */ /* 0x000fc400078f38ff */
[----:B------:R-:W-:Y:S02]  /*1bb0*/  SHF.R.S32.HI R5, RZ, 0x1f, R90 ;  /* 0x0000001fff057819 */ /* 0x000fe4000001145a */
[----:B------:R-:W-:Y:S02]  /*1bc0*/  SHF.R.S32.HI R12, RZ, 0x1f, R91 ;  /* 0x0000001fff0c7819 */ /* 0x000fe4000001145b */
[----:B------:R-:W-:Y:S01]  /*1bd0*/  LEA.HI R81, R2, R81, RZ, 0x7 ;  /* 0x0000005102517211 */ /* 0x000fe200078f38ff */
[----:B------:R-:W-:Y:S01]  /*1be0*/  VIADD R2, R111, 0x20 ;  /* 0x000000206f027836 */ /* 0x000fe20000000000 */
[----:B------:R-:W-:Y:S02]  /*1bf0*/  LEA.HI R90, R5, R90, RZ, 0x7 ;  /* 0x0000005a055a7211 */ /* 0x000fe400078f38ff */
[----:B------:R-:W-:Y:S01]  /*1c00*/  LEA.HI R91, R12, R91, RZ, 0x7 ;  /* 0x0000005b0c5b7211 */ /* 0x000fe200078f38ff */
[----:B0-----:R-:W-:Y:S01]  /*1c10*/  IMAD R2, R2, R13, UR5 ;  /* 0x0000000502027e24 */ /* 0x001fe2000f8e020d */
[----:B------:R-:W-:-:S02]  /*1c20*/  SHF.R.S32.HI R5, RZ, 0x1f, R0 ;  /* 0x0000001fff057819 */ /* 0x000fc40000011400 */
[----:B------:R-:W-:Y:S01]  /*1c30*/  SHF.R.S32.HI R12, RZ, 0x1f, R83 ;  /* 0x0000001fff0c7819 */ /* 0x000fe20000011453 */
[----:B------:R-:W-:Y:S01]  /*1c40*/  IMAD.IADD R110, R113, 0x1, R2 ;  /* 0x00000001716e7824 */ /* 0x000fe200078e0202 */
[----:B------:R-:W-:Y:S02]  /*1c50*/  SHF.R.S32.HI R3, RZ, 0x1f, R80 ;  /* 0x0000001fff037819 */ /* 0x000fe40000011450 */
[----:B------:R-:W-:Y:S01]  /*1c60*/  LEA.HI R0, R5, R0, RZ, 0x7 ;  /* 0x0000000005007211 */ /* 0x000fe200078f38ff */
[----:B------:R-:W-:Y:S01]  /*1c70*/  IMAD.MOV.U32 R5, RZ, RZ, RZ ;  /* 0x000000ffff057224 */ /* 0x000fe200078e00ff */
[----:B------:R-:W-:Y:S02]  /*1c80*/  LEA.HI R83, R12, R83, RZ, 0x7 ;  /* 0x000000530c537211 */ /* 0x000fe400078f38ff */
[----:B-1234-:R-:W-:-:S07]  /*1c90*/  LEA.HI R80, R3, R80, RZ, 0x7 ;  /* 0x0000005003507211 */ /* 0x01efce00078f38ff */
.L_x_16:
[C---:B------:R-:W-:Y:S01]  /*1ca0*/  VIADD R2, R107.reuse, 0x1 ;  /* 0x000000016b027836 */ /* 0x040fe20000000000 */
[----:B------:R-:W-:-:S03]  /*1cb0*/  LOP3.LUT R76, R107, 0x1, RZ, 0xc0, !PT ;  /* 0x000000016b4c7812 */ /* 0x000fc600078ec0ff */
[----:B------:R-:W-:Y:S01]  /*1cc0*/  IMAD.MOV.U32 R107, RZ, RZ, R2 ;  /* 0x000000ffff6b7224 */ /* 0x000fe200078e0002 */
[----:B------:R-:W-:-:S13]  /*1cd0*/  ISETP.GE.AND P0, PT, R2, UR6, PT ;  /* 0x0000000602007c0c */ /* 0x000fda000bf06270 */
[----:B------:R-:W-:Y:S05]  /*1ce0*/  @P0 BRA `(.L_x_11) ;  /* 0x0000001000500947 */ /* 0x000fea0003800000 */
[----:B------:R-:W-:Y:S01]  /*1cf0*/  VIADD R2, R109, 0xf ;  /* 0x0000000f6d027836 */ /* 0x000fe20000000000 */
[----:B------:R-:W-:Y:S01]  /*1d00*/  ISETP.GE.AND P0, PT, R116, UR11, PT ;  /* 0x0000000b74007c0c */ /* 0x000fe2000bf06270 */
[----:B------:R-:W-:Y:S01]  /*1d10*/  BSSY.RECONVERGENT B0, `(.L_x_12) ;  /* 0x000005e000007945 */ /* 0x000fe20003800200 */
[----:B------:R-:W-:Y:S02]  /*1d20*/  LOP3.LUT R77, R76, 0x1, RZ, 0x3c, !PT ;  /* 0x000000014c4d7812 */ /* 0x000fe400078e3cff */
[----:B------:R-:W-:-:S13]  /*1d30*/  ISETP.LT.AND P1, PT, R2, UR12, !P0 ;  /* 0x0000000c02007c0c */ /* 0x000fda000c721270 */
[----:B------:R-:W-:Y:S05]  /*1d40*/  @!P1 BRA `(.L_x_13) ;  /* 0x0000000000289947 */ /* 0x000fea0003800000 */
[----:B------:R-:W0:Y:S01]  /*1d50*/  LDC.64 R2, c[0x0][0x380] ;  /* 0x0000e000ff027b82 */ /* 0x000e220000000a00 */
[----:B------:R-:W-:-:S04]  /*1d60*/  VIADD R13, R108, 0x20 ;  /* 0x000000206c0d7836 */ /* 0x000fc80000000000 */
[----:B0-----:R-:W-:-:S05]  /*1d70*/  IMAD.WIDE.U32 R2, R13, 0x2, R2 ;  /* 0x000000020d027825 */ /* 0x001fca00078e0002 */
[----:B------:R-:W2:Y:S04]  /*1d80*/  LDG.E.128.CONSTANT R12, desc[UR8][R2.64] ;  /* 0x00000008020c7981 */ /* 0x000ea8000c1e9d00 */
[----:B------:R-:W3:Y:S01]  /*1d90*/  LDG.E.128.CONSTANT R16, desc[UR8][R2.64+0x10] ;  /* 0x0000100802107981 */ /* 0x000ee2000c1e9d00 */
[----:B------:R-:W-:-:S04]  /*1da0*/  IMAD R78, R77, 0x2800, R114 ;  /* 0x000028004d4e7824 */ /* 0x000fc800078e0272 */
[----:B------:R-:W-:-:S05]  /*1db0*/  IMAD R78, R117, 0x2, R78 ;  /* 0x00000002754e7824 */ /* 0x000fca00078e024e */
[----:B--2---:R0:W-:Y:S04]  /*1dc0*/  STS.128 [R78], R12 ;  /* 0x0000000c4e007388 */ /* 0x0041e80000000c00 */
[----:B---3--:R0:W-:Y:S01]  /*1dd0*/  STS.128 [R78+0x10], R16 ;  /* 0x000010104e007388 */ /* 0x0081e20000000c00 */
[----:B------:R-:W-:Y:S05]  /*1de0*/  BRA `(.L_x_14) ;  /* 0x0000000400407947 */ /* 0x000fea0003800000 */
.L_x_13:
[----:B------:R-:W0:Y:S01]  /*1df0*/  LDC.64 R2, c[0x0][0x380] ;  /* 0x0000e000ff027b82 */ /* 0x000e220000000a00 */
[C---:B------:R-:W-:Y:S01]  /*1e00*/  ISETP.LT.AND P2, PT, R109.reuse, UR12, !P0 ;  /* 0x0000000c6d007c0c */ /* 0x040fe2000c741270 */
[----:B------:R-:W-:Y:S02]  /*1e10*/  VIADD R12, R109, 0x1 ;  /* 0x000000016d0c7836 */ /* 0x000fe40000000000 */
[----:B------:R-:W-:-:S03]  /*1e20*/  VIADD R13, R108, 0x20 ;  /* 0x000000206c0d7836 */ /* 0x000fc60000000000 */
[----:B------:R-:W-:Y:S01]  /*1e30*/  ISETP.LT.AND P1, PT, R12, UR12, !P0 ;  /* 0x0000000c0c007c0c */ /* 0x000fe2000c721270 */
[----:B0-----:R-:W-:-:S06]  /*1e40*/  IMAD.WIDE.U32 R2, R13, 0x2, R2 ;  /* 0x000000020d027825 */ /* 0x001fcc00078e0002 */
[----:B------:R-:W2:Y:S06]  /*1e50*/  @P2 LDG.E.U16.CONSTANT R13, desc[UR8][R2.64] ;  /* 0x00000008020d2981 */ /* 0x000eac000c1e9500 */
[----:B------:R-:W3:Y:S01]  /*1e60*/  @P1 LDG.E.U16.CONSTANT R15, desc[UR8][R2.64+0x2] ;  /* 0x00000208020f1981 */ /* 0x000ee2000c1e9500 */
[C---:B------:R-:W-:Y:S02]  /*1e70*/  VIADD R12, R109.reuse, 0x2 ;  /* 0x000000026d0c7836 */ /* 0x040fe40000000000 */
[C---:B------:R-:W-:Y:S02]  /*1e80*/  VIADD R14, R109.reuse, 0x3 ;  /* 0x000000036d0e7836 */ /* 0x040fe40000000000 */
[----:B------:R-:W-:Y:S01]  /*1e90*/  VIADD R16, R109, 0x5 ;  /* 0x000000056d107836 */ /* 0x000fe20000000000 */
[----:B------:R-:W-:Y:S01]  /*1ea0*/  ISETP.LT.AND P6, PT, R12, UR12, !P0 ;  /* 0x0000000c0c007c0c */ /* 0x000fe2000c7c1270 */
[----:B------:R-:W-:Y:S01]  /*1eb0*/  IMAD R12, R77, 0x2800, R114 ;  /* 0x000028004d0c7824 */ /* 0x000fe200078e0272 */
[----:B------:R-:W-:Y:S01]  /*1ec0*/  ISETP.LT.AND P5, PT, R14, UR12, !P0 ;  /* 0x0000000c0e007c0c */ /* 0x000fe2000c7a1270 */
[----:B------:R-:W-:Y:S01]  /*1ed0*/  VIADD R14, R109, 0x4 ;  /* 0x000000046d0e7836 */ /* 0x000fe20000000000 */
[----:B------:R-:W-:Y:S01]  /*1ee0*/  ISETP.LT.AND P3, PT, R16, UR12, !P0 ;  /* 0x0000000c10007c0c */ /* 0x000fe2000c761270 */
[----:B------:R-:W-:-:S03]  /*1ef0*/  IMAD R12, R117, 0x2, R12 ;  /* 0x00000002750c7824 */ /* 0x000fc600078e020c */
[----:B------:R-:W-:Y:S01]  /*1f00*/  ISETP.LT.AND P4, PT, R14, UR12, !P0 ;  /* 0x0000000c0e007c0c */ /* 0x000fe2000c781270 */
[C---:B------:R-:W-:Y:S01]  /*1f10*/  VIADD R14, R109.reuse, 0x6 ;  /* 0x000000066d0e7836 */ /* 0x040fe20000000000 */
[----:B------:R-:W-:Y:S04]  /*1f20*/  @!P2 STS.U16 [R12], RZ ;  /* 0x000000ff0c00a388 */ /* 0x000fe80000000400 */
[----:B------:R-:W4:Y:S04]  /*1f30*/  @P6 LDG.E.U16.CONSTANT R17, desc[UR8][R2.64+0x4] ;  /* 0x0000040802116981 */ /* 0x000f28000c1e9500 */
[----:B------:R-:W-:Y:S04]  /*1f40*/  @!P1 STS.U16 [R12+0x2], RZ ;  /* 0x000002ff0c009388 */ /* 0x000fe80000000400 */
[----:B------:R-:W5:Y:S04]  /*1f50*/  @P5 LDG.E.U16.CONSTANT R19, desc[UR8][R2.64+0x6] ;  /* 0x0000060802135981 */ /* 0x000f68000c1e9500 */
[----:B------:R-:W5:Y:S04]  /*1f60*/  @P4 LDG.E.U16.CONSTANT R79, desc[UR8][R2.64+0x8] ;  /* 0x00000808024f4981 */ /* 0x000f68000c1e9500 */
[----:B------:R-:W5:Y:S04]  /*1f70*/  @P3 LDG.E.U16.CONSTANT R85, desc[UR8][R2.64+0xa] ;  /* 0x00000a0802553981 */ /* 0x000f68000c1e9500 */
[----:B--2---:R0:W-:Y:S01]  /*1f80*/  @P2 STS.U16 [R12], R13 ;  /* 0x0000000d0c002388 */ /* 0x0041e20000000400 */
[----:B------:R-:W-:Y:S01]  /*1f90*/  ISETP.LT.AND P2, PT, R14, UR12, !P0 ;  /* 0x0000000c0e007c0c */ /* 0x000fe2000c741270 */
[----:B------:R-:W-:-:S02]  /*1fa0*/  VIADD R14, R109, 0x7 ;  /* 0x000000076d0e7836 */ /* 0x000fc40000000000 */
[----:B---3--:R1:W-:Y:S03]  /*1fb0*/  @P1 STS.U16 [R12+0x2], R15 ;  /* 0x0000020f0c001388 */ /* 0x0083e60000000400 */
[----:B------:R-:W-:-:S07]  /*1fc0*/  ISETP.LT.AND P1, PT, R14, UR12, !P0 ;  /* 0x0000000c0e007c0c */ /* 0x000fce000c721270 */
[----:B------:R-:W2:Y:S06]  /*1fd0*/  @P2 LDG.E.U16.CONSTANT R89, desc[UR8][R2.64+0xc] ;  /* 0x00000c0802592981 */ /* 0x000eac000c1e9500 */
[----:B------:R-:W3:Y:S01]  /*1fe0*/  @P1 LDG.E.U16.CONSTANT R95, desc[UR8][R2.64+0xe] ;  /* 0x00000e08025f1981 */ /* 0x000ee2000c1e9500 */
[----:B0-----:R-:W-:-:S03]  /*1ff0*/  VIADD R13, R109, 0x8 ;  /* 0x000000086d0d7836 */ /* 0x001fc60000000000 */
[----:B------:R-:W-:Y:S01]  /*2000*/  @!P6 STS.U16 [R12+0x4], RZ ;  /* 0x000004ff0c00e388 */ /* 0x000fe20000000400 */
[----:B------:R-:W-:-:S03]  /*2010*/  VIADD R14, R109, 0xa ;  /* 0x0000000a6d0e7836 */ /* 0x000fc60000000000 */
[----:B----4-:R0:W-:Y:S01]  /*2020*/  @P6 STS.U16 [R12+0x4], R17 ;  /* 0x000004110c006388 */ /* 0x0101e20000000400 */
[----:B------:R-:W-:Y:S01]  /*2030*/  ISETP.LT.AND P6, PT, R13, UR12, !P0 ;  /* 0x0000000c0d007c0c */ /* 0x000fe2000c7c1270 */
[----:B------:R-:W-:Y:S02]  /*2040*/  VIADD R13, R109, 0x9 ;  /* 0x000000096d0d7836 */ /* 0x000fe40000000000 */
[----:B------:R-:W-:Y:S04]  /*2050*/  @!P5 STS.U16 [R12+0x6], RZ ;  /* 0x000006ff0c00d388 */ /* 0x000fe80000000400 */
[----:B-----5:R4:W-:Y:S01]  /*2060*/  @P5 STS.U16 [R12+0x6], R19 ;  /* 0x000006130c005388 */ /* 0x0209e20000000400 */
[----:B------:R-:W-:Y:S01]  /*2070*/  ISETP.LT.AND P5, PT, R13, UR12, !P0 ;  /* 0x0000000c0d007c0c */ /* 0x000fe2000c7a1270 */
[----:B------:R-:W-:-:S02]  /*2080*/  VIADD R13, R109, 0xb ;  /* 0x0000000b6d0d7836 */ /* 0x000fc40000000000 */
[----:B------:R-:W-:Y:S04]  /*2090*/  @!P4 STS.U16 [R12+0x8], RZ ;  /* 0x000008ff0c00c388 */ /* 0x000fe80000000400 */
[----:B------:R5:W-:Y:S01]  /*20a0*/  @P4 STS.U16 [R12+0x8], R79 ;  /* 0x0000084f0c004388 */ /* 0x000be20000000400 */
[----:B------:R-:W-:Y:S01]  /*20b0*/  ISETP.LT.AND P4, PT, R14, UR12, !P0 ;  /* 0x0000000c0e007c0c */ /* 0x000fe2000c781270 */
[----:B------:R-:W-:Y:S02]  /*20c0*/  VIADD R14, R109, 0xc ;  /* 0x0000000c6d0e7836 */ /* 0x000fe40000000000 */
[----:B------:R-:W-:Y:S04]  /*20d0*/  @!P3 STS.U16 [R12+0xa], RZ ;  /* 0x00000aff0c00b388 */ /* 0x000fe80000000400 */
[----:B------:R5:W-:Y:S01]  /*20e0*/  @P3 STS.U16 [R12+0xa], R85 ;  /* 0x00000a550c003388 */ /* 0x000be20000000400 */
[----:B------:R-:W-:Y:S01]  /*20f0*/  ISETP.LT.AND P3, PT, R13, UR12, !P0 ;  /* 0x0000000c0d007c0c */ /* 0x000fe2000c761270 */
[----:B------:R-:W-:-:S02]  /*2100*/  VIADD R13, R109, 0xd ;  /* 0x0000000d6d0d7836 */ /* 0x000fc40000000000 */
[----:B------:R-:W-:Y:S04]  /*2110*/  @!P2 STS.U16 [R12+0xc], RZ ;  /* 0x00000cff0c00a388 */ /* 0x000fe80000000400 */
[----:B------:R-:W-:Y:S04]  /*2120*/  @!P1 STS.U16 [R12+0xe], RZ ;  /* 0x00000eff0c009388 */ /* 0x000fe80000000400 */
[----:B-1----:R-:W5:Y:S04]  /*2130*/  @P5 LDG.E.U16.CONSTANT R15, desc[UR8][R2.64+0x12] ;  /* 0x00001208020f5981 */ /* 0x002f68000c1e9500 */
[----:B0-----:R-:W5:Y:S04]  /*2140*/  @P4 LDG.E.U16.CONSTANT R17, desc[UR8][R2.64+0x14] ;  /* 0x0000140802114981 */ /* 0x001f68000c1e9500 */
[----:B----4-:R-:W4:Y:S04]  /*2150*/  @P3 LDG.E.U16.CONSTANT R19, desc[UR8][R2.64+0x16] ;  /* 0x0000160802133981 */ /* 0x010f28000c1e9500 */
[----:B--2---:R0:W-:Y:S01]  /*2160*/  @P2 STS.U16 [R12+0xc], R89 ;  /* 0x00000c590c002388 */ /* 0x0041e20000000400 */
[----:B------:R-:W-:Y:S01]  /*2170*/  ISETP.LT.AND P2, PT, R14, UR12, !P0 ;  /* 0x0000000c0e007c0c */ /* 0x000fe2000c741270 */
[----:B------:R-:W-:-:S02]  /*2180*/  VIADD R14, R109, 0xe ;  /* 0x0000000e6d0e7836 */ /* 0x000fc40000000000 */
[----:B---3--:R1:W-:Y:S01]  /*2190*/  @P1 STS.U16 [R12+0xe], R95 ;  /* 0x00000e5f0c001388 */ /* 0x0083e20000000400 */
[----:B------:R-:W-:Y:S02]  /*21a0*/  ISETP.LT.AND P1, PT, R13, UR12, !P0 ;  /* 0x0000000c0d007c0c */ /* 0x000fe4000c721270 */
[----:B------:R-:W-:Y:S01]  /*21b0*/  ISETP.LT.AND P0, PT, R14, UR12, !P0 ;  /* 0x0000000c0e007c0c */ /* 0x000fe2000c701270 */
[----:B------:R-:W2:Y:S06]  /*21c0*/  @P6 LDG.E.U16.CONSTANT R13, desc[UR8][R2.64+0x10] ;  /* 0x00001008020d6981 */ /* 0x000eac000c1e9500 */
[----:B-----5:R-:W3:Y:S04]  /*21d0*/  @P2 LDG.E.U16.CONSTANT R79, desc[UR8][R2.64+0x18] ;  /* 0x00001808024f2981 */ /* 0x020ee8000c1e9500 */
[----:B------:R-:W5:Y:S04]  /*21e0*/  @P1 LDG.E.U16.CONSTANT R85, desc[UR8][R2.64+0x1a] ;  /* 0x00001a0802551981 */ /* 0x000f68000c1e9500 */
[----:B0-----:R-:W5:Y:S04]  /*21f0*/  @P0 LDG.E.U16.CONSTANT R89, desc[UR8][R2.64+0x1c] ;  /* 0x00001c0802590981 */ /* 0x001f68000c1e9500 */
[----:B------:R1:W-:Y:S04]  /*2200*/  @!P6 STS.U16 [R12+0x10], RZ ;  /* 0x000010ff0c00e388 */ /* 0x0003e80000000400 */
[----:B------:R1:W-:Y:S04]  /*2210*/  @!P5 STS.U16 [R12+0x12], RZ ;  /* 0x000012ff0c00d388 */ /* 0x0003e80000000400 */
[----:B------:R1:W-:Y:S04]  /*2220*/  @!P4 STS.U16 [R12+0x14], RZ ;  /* 0x000014ff0c00c388 */ /* 0x0003e80000000400 */
[----:B------:R1:W-:Y:S04]  /*2230*/  @!P3 STS.U16 [R12+0x16], RZ ;  /* 0x000016ff0c00b388 */ /* 0x0003e80000000400 */
[----:B------:R1:W-:Y:S04]  /*2240*/  @!P2 STS.U16 [R12+0x18], RZ ;  /* 0x000018ff0c00a388 */ /* 0x0003e80000000400 */
[----:B------:R1:W-:Y:S04]  /*2250*/  @!P1 STS.U16 [R12+0x1a], RZ ;  /* 0x00001aff0c009388 */ /* 0x0003e80000000400 */
[----:B------:R1:W-:Y:S04]  /*2260*/  @!P0 STS.U16 [R12+0x1c], RZ ;  /* 0x00001cff0c008388 */ /* 0x0003e80000000400 */
[----:B------:R1:W-:Y:S04]  /*2270*/  @P5 STS.U16 [R12+0x12], R15 ;  /* 0x0000120f0c005388 */ /* 0x0003e80000000400 */
[----:B------:R1:W-:Y:S04]  /*2280*/  @P4 STS.U16 [R12+0x14], R17 ;  /* 0x000014110c004388 */ /* 0x0003e80000000400 */
[----:B----4-:R1:W-:Y:S04]  /*2290*/  @P3 STS.U16 [R12+0x16], R19 ;  /* 0x000016130c003388 */ /* 0x0103e80000000400 */
[----:B------:R1:W-:Y:S04]  /*22a0*/  STS.U16 [R12+0x1e], RZ ;  /* 0x00001eff0c007388 */ /* 0x0003e80000000400 */
[----:B--2---:R1:W-:Y:S04]  /*22b0*/  @P6 STS.U16 [R12+0x10], R13 ;  /* 0x0000100d0c006388 */ /* 0x0043e80000000400 */
[----:B---3--:R1:W-:Y:S04]  /*22c0*/  @P2 STS.U16 [R12+0x18], R79 ;  /* 0x0000184f0c002388 */ /* 0x0083e80000000400 */
[----:B-----5:R1:W-:Y:S04]  /*22d0*/  @P1 STS.U16 [R12+0x1a], R85 ;  /* 0x00001a550c001388 */ /* 0x0203e80000000400 */
[----:B------:R1:W-:Y:S02]  /*22e0*/  @P0 STS.U16 [R12+0x1c], R89 ;  /* 0x00001c590c000388 */ /* 0x0003e40000000400 */
.L_x_14:
[----:B------:R-:W-:Y:S05]  /*22f0*/  BSYNC.RECONVERGENT B0 ;  /* 0x0000000000007941 */ /* 0x000fea0003800200 */
.L_x_12:
[----:B01----:R-:W-:Y:S01]  /*2300*/  VIADD R13, R111, 0x20 ;  /* 0x000000206f0d7836 */ /* 0x003fe20000000000 */
[----:B------:R-:W-:Y:S04]  /*2310*/  BSSY.RECONVERGENT B0, `(.L_x_11) ;  /* 0x00000b1000007945 */ /* 0x000fe80003800200 */
[----:B------:R-:W-:-:S13]  /*2320*/  ISETP.GE.AND P0, PT, R13, UR12, PT ;  /* 0x0000000c0d007c0c */ /* 0x000fda000bf06270 */
[----:B------:R-:W-:Y:S05]  /*2330*/  @P0 BRA `(.L_x_15) ;  /* 0x0000000800b80947 */ /* 0x000fea0003800000 */
[----:B------:R-:W0:Y:S01]  /*2340*/  LDC.64 R2, c[0x0][0x390] ;  /* 0x0000e400ff027b82 */ /* 0x000e220000000a00 */
[----:B------:R-:W-:-:S05]  /*2350*/  SHF.R.U32.HI R13, RZ, 0x7, R13 ;  /* 0x00000007ff0d7819 */ /* 0x000fca000001160d */
[----:B------:R-:W-:-:S05]  /*2360*/  IMAD R13, R13, UR10, RZ ;  /* 0x0000000a0d0d7c24 */ /* 0x000fca000f8e02ff */
[-C--:B------:R-:W-:Y:S02]  /*2370*/  LEA.HI.SX32 R15, R97, R13.reuse, 0x19 ;  /* 0x0000000d610f7211 */ /* 0x080fe400078fcaff */
[-C--:B------:R-:W-:Y:S02]  /*2380*/  LEA.HI.SX32 R95, R101, R13.reuse, 0x19 ;  /* 0x0000000d655f7211 */ /* 0x080fe400078fcaff */
[-C--:B------:R-:W-:Y:S02]  /*2390*/  LEA.HI.SX32 R89, R102, R13.reuse, 0x19 ;  /* 0x0000000d66597211 */ /* 0x080fe400078fcaff */
[-C--:B------:R-:W-:Y:S02]  /*23a0*/  LEA.HI.SX32 R17, R100, R13.reuse, 0x19 ;  /* 0x0000000d64117211 */ /* 0x080fe400078fcaff */
[-C--:B------:R-:W-:Y:S01]  /*23b0*/  LEA.HI.SX32 R85, R96, R13.reuse, 0x19 ;  /* 0x0000000d60557211 */ /* 0x080fe200078fcaff */
[----:B0-----:R-:W-:Y:S01]  /*23c0*/  IMAD.WIDE R14, R15, 0x2, R2 ;  /* 0x000000020f0e7825 */ /* 0x001fe200078e0202 */
[----:B------:R-:W-:-:S03]  /*23d0*/  LEA.HI.SX32 R99, R93, R13, 0x19 ;  /* 0x0000000d5d637211 */ /* 0x000fc600078fcaff */
[--C-:B------:R-:W-:Y:S01]  /*23e0*/  IMAD.WIDE R94, R95, 0x2, R2.reuse ;  /* 0x000000025f5e7825 */ /* 0x100fe200078e0202 */
[----:B------:R0:W2:Y:S01]  /*23f0*/  LDG.E.U16.CONSTANT R79, desc[UR8][R14.64] ;  /* 0x000000080e4f7981 */ /* 0x0000a2000c1e9500 */
[-C--:B------:R-:W-:Y:S02]  /*2400*/  LEA.HI.SX32 R105, R92, R13.reuse, 0x19 ;  /* 0x0000000d5c697211 */ /* 0x080fe400078fcaff */
[--C-:B------:R-:W-:Y:S01]  /*2410*/  IMAD.WIDE R88, R89, 0x2, R2.reuse ;  /* 0x0000000259587825 */ /* 0x100fe200078e0202 */
[----:B------:R1:W3:Y:S03]  /*2420*/  LDG.E.U16.CONSTANT R19, desc[UR8][R94.64] ;  /* 0x000000085e137981 */ /* 0x0002e6000c1e9500 */
[----:B------:R-:W-:Y:S01]  /*2430*/  IMAD.WIDE R16, R17, 0x2, R2 ;  /* 0x0000000211107825 */ /* 0x000fe200078e0202 */
[----:B------:R4:W5:Y:S01]  /*2440*/  LDG.E.U16.CONSTANT R18, desc[UR8][R88.64] ;  /* 0x0000000858127981 */ /* 0x000962000c1e9500 */
[----:B0-----:R-:W-:-:S02]  /*2450*/  LEA.HI.SX32 R15, R87, R13, 0x19 ;  /* 0x0000000d570f7211 */ /* 0x001fc400078fcaff */
[--C-:B------:R-:W-:Y:S01]  /*2460*/  IMAD.WIDE R84, R85, 0x2, R2.reuse ;  /* 0x0000000255547825 */ /* 0x100fe200078e0202 */
[-C--:B------:R-:W-:Y:S01]  /*2470*/  LEA.HI.SX32 R121, R86, R13.reuse, 0x19 ;  /* 0x0000000d56797211 */ /* 0x080fe200078fcaff */
[----:B------:R0:W2:Y:S01]  /*2480*/  LDG.E.U16.CONSTANT R78, desc[UR8][R16.64] ;  /* 0x00000008104e7981 */ /* 0x0000a2000c1e9500 */
[-C--:B-1----:R-:W-:Y:S01]  /*2490*/  LEA.HI.SX32 R95, R90, R13.reuse, 0x19 ;  /* 0x0000000d5a5f7211 */ /* 0x082fe200078fcaff */
[--C-:B------:R-:W-:Y:S01]  /*24a0*/  IMAD.WIDE R98, R99, 0x2, R2.reuse ;  /* 0x0000000263627825 */ /* 0x100fe200078e0202 */
[-C--:B------:R-:W-:Y:S01]  /*24b0*/  LEA.HI.SX32 R123, R83, R13.reuse, 0x19 ;  /* 0x0000000d537b7211 */ /* 0x080fe200078fcaff */
[----:B------:R-:W3:Y:S02]  /*24c0*/  LDG.E.U16.CONSTANT R84, desc[UR8][R84.64] ;  /* 0x0000000854547981 */ /* 0x000ee4000c1e9500 */
[----:B----4-:R-:W-:Y:S01]  /*24d0*/  IMAD.WIDE R88, R105, 0x2, R2 ;  /* 0x0000000269587825 */ /* 0x010fe200078e0202 */
[----:B------:R-:W-:-:S03]  /*24e0*/  LEA.HI.SX32 R105, R91, R13, 0x19 ;  /* 0x0000000d5b697211 */ /* 0x000fc600078fcaff */
[--C-:B------:R-:W-:Y:S01]  /*24f0*/  IMAD.WIDE R14, R15, 0x2, R2.reuse ;  /* 0x000000020f0e7825 */ /* 0x100fe200078e0202 */
[----:B------:R-:W-:Y:S01]  /*2500*/  IADD3 R12, P0, PT, R110, UR14, RZ ;  /* 0x0000000e6e0c7c10 */ /* 0x000fe2000ff1e0ff */
[----:B------:R-:W4:Y:S02]  /*2510*/  LDG.E.U16.CONSTANT R88, desc[UR8][R88.64] ;  /* 0x0000000858587981 */ /* 0x000f24000c1e9500 */
[--C-:B0-----:R-:W-:Y:S02]  /*2520*/  IMAD.WIDE R16, R95, 0x2, R2.reuse ;  /* 0x000000025f107825 */ /* 0x101fe400078e0202 */
[----:B------:R0:W5:Y:S02]  /*2530*/  LDG.E.U16.CONSTANT R85, desc[UR8][R98.64] ;  /* 0x0000000862557981 */ /* 0x000164000c1e9500 */
[--C-:B------:R-:W-:Y:S02]  /*2540*/  IMAD.WIDE R104, R105, 0x2, R2.reuse ;  /* 0x0000000269687825 */ /* 0x100fe400078e0202 */
[----:B------:R1:W2:Y:S04]  /*2550*/  LDG.E.U16.CONSTANT R95, desc[UR8][R14.64] ;  /* 0x000000080e5f7981 */ /* 0x0002a8000c1e9500 */
[----:B------:R1:W2:Y:S01]  /*2560*/  LDG.E.U16.CONSTANT R89, desc[UR8][R104.64] ;  /* 0x0000000868597981 */ /* 0x0002a2000c1e9500 */
[----:B0-----:R-:W-:Y:S01]  /*2570*/  IMAD.WIDE R98, R121, 0x2, R2 ;  /* 0x0000000279627825 */ /* 0x001fe200078e0202 */
[----:B------:R-:W-:-:S02]  /*2580*/  LEA.HI.SX32 R121, R82, R13, 0x19 ;  /* 0x0000000d52797211 */ /* 0x000fc400078fcaff */
[----:B------:R0:W2:Y:S01]  /*2590*/  LDG.E.U16.CONSTANT R94, desc[UR8][R16.64] ;  /* 0x00000008105e7981 */ /* 0x0000a2000c1e9500 */
[--C-:B-1----:R-:W-:Y:S01]  /*25a0*/  IMAD.WIDE R14, R123, 0x2, R2.reuse ;  /* 0x000000027b0e7825 */ /* 0x102fe200078e0202 */
[-C--:B------:R-:W-:Y:S02]  /*25b0*/  LEA.HI.SX32 R123, R81, R13.reuse, 0x19 ;  /* 0x0000000d517b7211 */ /* 0x080fe400078fcaff */
[----:B------:R-:W2:Y:S01]  /*25c0*/  LDG.E.U16.CONSTANT R98, desc[UR8][R98.64] ;  /* 0x0000000862627981 */ /* 0x000ea2000c1e9500 */
[----:B------:R-:W-:Y:S01]  /*25d0*/  IMAD.WIDE R104, R121, 0x2, R2 ;  /* 0x0000000279687825 */ /* 0x000fe200078e0202 */
[----:B------:R-:W-:-:S03]  /*25e0*/  LEA.HI.SX32 R121, R80, R13, 0x19 ;  /* 0x0000000d50797211 */ /* 0x000fc600078fcaff */
[----:B0-----:R-:W-:Y:S01]  /*25f0*/  IMAD.WIDE R16, R123, 0x2, R2 ;  /* 0x000000027b107825 */ /* 0x001fe200078e0202 */
[----:B------:R-:W-:Y:S01]  /*2600*/  LEA.HI.SX32 R123, R0, R13, 0x19 ;  /* 0x0000000d007b7211 */ /* 0x000fe200078fcaff */
[----:B------:R-:W2:Y:S01]  /*2610*/  LDG.E.U16.CONSTANT R104, desc[UR8][R104.64] ;  /* 0x0000000868687981 */ /* 0x000ea2000c1e9500 */
[----:B------:R-:W-:-:S03]  /*2620*/  LEA.HI.X.SX32 R13, R110, UR15, 0x1, P0 ;  /* 0x0000000f6e0d7c11 */ /* 0x000fc600080f0eff */
[----:B------:R-:W2:Y:S04]  /*2630*/  LDG.E.U16.CONSTANT R99, desc[UR8][R14.64] ;  /* 0x000000080e637981 */ /* 0x000ea8000c1e9500 */
[----:B------:R0:W2:Y:S04]  /*2640*/  LDG.E.U16.CONSTANT R105, desc[UR8][R16.64] ;  /* 0x0000000810697981 */ /* 0x0000a8000c1e9500 */
[----:B------:R-:W3:Y:S01]  /*2650*/  LDG.E.128.CONSTANT R12, desc[UR8][R12.64] ;  /* 0x000000080c0c7981 */ /* 0x000ee2000c1e9d00 */
[----:B0-----:R-:W-:-:S04]  /*2660*/  IMAD.WIDE R16, R121, 0x2, R2 ;  /* 0x0000000279107825 */ /* 0x001fc800078e0202 */
[----:B------:R-:W-:Y:S01]  /*2670*/  IMAD.WIDE R2, R123, 0x2, R2 ;  /* 0x000000027b027825 */ /* 0x000fe200078e0202 */
[----:B------:R0:W2:Y:S05]  /*2680*/  LDG.E.U16.CONSTANT R121, desc[UR8][R16.64] ;  /* 0x0000000810797981 */ /* 0x0000aa000c1e9500 */
[----:B------:R1:W2:Y:S01]  /*2690*/  LDG.E.U16.CONSTANT R2, desc[UR8][R2.64] ;  /* 0x0000000802027981 */ /* 0x0002a2000c1e9500 */
[----:B---3--:R-:W-:-:S05]  /*26a0*/  IMAD.SHL.U32 R123, R13, 0x4, RZ ;  /* 0x000000040d7b7824 */ /* 0x008fca00078e00ff */
[----:B------:R-:W-:-:S04]  /*26b0*/  LOP3.LUT R125, R123, 0x3fc, RZ, 0xc0, !PT ;  /* 0x000003fc7b7d7812 */ /* 0x000fc800078ec0ff */
[----:B0-----:R0:W3:Y:S01]  /*26c0*/  LDC R16, c[0x3][R125] ;  /* 0x00c000007d107b82 */ /* 0x0010e20000000800 */
[----:B------:R-:W-:-:S05]  /*26d0*/  LOP3.LUT R123, R120, 0x3e, RZ, 0xc0, !PT ;  /* 0x0000003e787b7812 */ /* 0x000fca00078ec0ff */
[----:B------:R-:W-:Y:S02]  /*26e0*/  IMAD.IADD R123, R112, 0x1, R123 ;  /* 0x00000001707b7824 */ /* 0x000fe400078e027b */
[----:B0-----:R-:W-:Y:S02]  /*26f0*/  IMAD.U32 R125, R84, 0x10000, RZ ;  /* 0x00010000547d7824 */ /* 0x001fe400078e00ff */
[----:B------:R-:W-:Y:S01]  /*2700*/  IMAD R84, R77, 0x2800, R123 ;  /* 0x000028004d547824 */ /* 0x000fe200078e027b */
[----:B------:R-:W-:-:S04]  /*2710*/  SHF.R.U32.HI R123, RZ, 0x6, R13 ;  /* 0x00000006ff7b7819 */ /* 0x000fc8000001160d */
[----:B-1----:R-:W-:-:S06]  /*2720*/  LOP3.LUT R3, R123, 0x3fc, RZ, 0xc0, !PT ;  /* 0x000003fc7b037812 */ /* 0x002fcc00078ec0ff */
[----:B------:R-:W0:Y:S01]  /*2730*/  LDC R3, c[0x3][R3] ;  /* 0x00c0000003037b82 */ /* 0x000e220000000800 */
[----:B---3--:R-:W-:Y:S01]  /*2740*/  FMUL R77, R125, R16 ;  /* 0x000000107d4d7220 */ /* 0x008fe20000400000 */
[----:B------:R-:W-:-:S04]  /*2750*/  SHF.R.U32.HI R16, RZ, 0xe, R13 ;  /* 0x0000000eff107819 */ /* 0x000fc8000001160d */
[----:B------:R-:W-:-:S04]  /*2760*/  LOP3.LUT R125, R16, 0x3fc, RZ, 0xc0, !PT ;  /* 0x000003fc107d7812 */ /* 0x000fc800078ec0ff */
[----:B------:R-:W1:Y:S01]  /*2770*/  LDC R17, c[0x3][R125] ;  /* 0x00c000007d117b82 */ /* 0x000e620000000800 */
[----:B------:R-:W-:Y:S01]  /*2780*/  SHF.R.U32.HI R13, RZ, 0x18, R13 ;  /* 0x00000018ff0d7819 */ /* 0x000fe2000001160d */
[----:B-----5:R-:W-:Y:S01]  /*2790*/  IMAD.U32 R16, R85, 0x10000, RZ ;  /* 0x0001000055107824 */ /* 0x020fe200078e00ff */
[----:B------:R-:W-:Y:S01]  /*27a0*/  SHF.R.U32.HI R85, RZ, 0x6, R14 ;  /* 0x00000006ff557819 */ /* 0x000fe2000001160e */
[----:B----4-:R-:W-:Y:S02]  /*27b0*/  IMAD.U32 R88, R88, 0x10000, RZ ;  /* 0x0001000058587824 */ /* 0x010fe400078e00ff */
[----:B------:R-:W-:Y:S01]  /*27c0*/  IMAD.SHL.U32 R123, R13, 0x4, RZ ;  /* 0x000000040d7b7824 */ /* 0x000fe200078e00ff */
[----:B------:R-:W-:Y:S01]  /*27d0*/  LOP3.LUT R13, R85, 0x3fc, RZ, 0xc0, !PT ;  /* 0x000003fc550d7812 */ /* 0x000fe200078ec0ff */
[----:B0-----:R-:W-:-:S05]  /*27e0*/  FMUL R16, R16, R3 ;  /* 0x0000000310107220 */ /* 0x001fca0000400000 */
[----:B------:R-:W0:Y:S01]  /*27f0*/  LDC R13, c[0x3][R13] ;  /* 0x00c000000d0d7b82 */ /* 0x000e220000000800 */
[----:B-1----:R-:W-:Y:S01]  /*2800*/  FMUL R3, R88, R17 ;  /* 0x0000001158037220 */ /* 0x002fe20000400000 */
[----:B------:R-:W-:-:S05]  /*2810*/  IMAD.SHL.U32 R17, R14, 0x4, RZ ;  /* 0x000000040e117824 */ /* 0x000fca00078e00ff */
[----:B------:R-:W-:Y:S01]  /*2820*/  LOP3.LUT R17, R17, 0x3fc, RZ, 0xc0, !PT ;  /* 0x000003fc11117812 */ /* 0x000fe200078ec0ff */
[----:B------:R1:W3:Y:S08]  /*2830*/  LDC R88, c[0x3][R123] ;  /* 0x00c000007b587b82 */ /* 0x0002f00000000800 */
[----:B------:R-:W4:Y:S01]  /*2840*/  LDC R17, c[0x3][R17] ;  /* 0x00c0000011117b82 */ /* 0x000f220000000800 */
[----:B--2---:R-:W-:-:S02]  /*2850*/  IMAD.U32 R95, R95, 0x10000, RZ ;  /* 0x000100005f5f7824 */ /* 0x004fc400078e00ff */
[----:B------:R-:W-:Y:S02]  /*2860*/  IMAD.U32 R89, R89, 0x10000, RZ ;  /* 0x0001000059597824 */ /* 0x000fe400078e00ff */
[----:B0-----:R-:W-:Y:S01]  /*2870*/  FMUL R13, R95, R13 ;  /* 0x0000000d5f0d7220 */ /* 0x001fe20000400000 */
[----:B------:R-:W-:Y:S01]  /*2880*/  F2FP.BF16.F32.PACK_AB R95, RZ, R16 ;  /* 0x00000010ff5f723e */ /* 0x000fe200000010ff */
[----:B------:R-:W-:Y:S01]  /*2890*/  IMAD.U32 R94, R94, 0x10000, RZ ;  /* 0x000100005e5e7824 */ /* 0x000fe200078e00ff */
[--C-:B------:R-:W-:Y:S02]  /*28a0*/  SHF.R.U32.HI R16, RZ, 0xe, R14.reuse ;  /* 0x0000000eff107819 */ /* 0x100fe4000001160e */
[----:B------:R-:W-:Y:S01]  /*28b0*/  SHF.R.U32.HI R14, RZ, 0x18, R14 ;  /* 0x00000018ff0e7819 */ /* 0x000fe2000001160e */
[----:B------:R-:W-:Y:S01]  /*28c0*/  IMAD.SHL.U32 R125, R12, 0x4, RZ ;  /* 0x000000040c7d7824 */ /* 0x000fe200078e00ff */
[----:B------:R-:W-:-:S04]  /*28d0*/  SHF.R.U32.HI R85, RZ, 0x6, R12 ;  /* 0x00000006ff557819 */ /* 0x000fc8000001160c */
[----:B------:R-:W-:Y:S02]  /*28e0*/  LOP3.LUT R85, R85, 0x3fc, RZ, 0xc0, !PT ;  /* 0x000003fc55557812 */ /* 0x000fe400078ec0ff */
[----:B------:R-:W-:-:S04]  /*28f0*/  LOP3.LUT R125, R125, 0x3fc, RZ, 0xc0, !PT ;  /* 0x000003fc7d7d7812 */ /* 0x000fc800078ec0ff */
[----:B------:R-:W0:Y:S01]  /*2900*/  LDC R85, c[0x3][R85] ;  /* 0x00c0000055557b82 */ /* 0x000e220000000800 */
[----:B-1----:R-:W-:Y:S01]  /*2910*/  SHF.R.U32.HI R123, RZ, 0x18, R15 ;  /* 0x00000018ff7b7819 */ /* 0x002fe2000001160f */
[----:B---3--:R-:W-:Y:S01]  /*2920*/  FMUL R88, R89, R88 ;  /* 0x0000005859587220 */ /* 0x008fe20000400000 */
[----:B----4-:R-:W-:Y:S01]  /*2930*/  FMUL R89, R94, R17 ;  /* 0x000000115e597220 */ /* 0x010fe20000400000 */
[----:B------:R-:W-:Y:S01]  /*2940*/  LOP3.LUT R17, R16, 0x3fc, RZ, 0xc0, !PT ;  /* 0x000003fc10117812 */ /* 0x000fe200078ec0ff */
[----:B------:R-:W-:Y:S01]  /*2950*/  IMAD.SHL.U32 R16, R14, 0x4, RZ ;  /* 0x000000040e107824 */ /* 0x000fe200078e00ff */
[----:B------:R-:W-:Y:S02]  /*2960*/  F2FP.BF16.F32.PACK_AB R94, RZ, R77 ;  /* 0x0000004dff5e723e */ /* 0x000fe400000010ff */
[----:B------:R1:W2:Y:S01]  /*2970*/  LDC R14, c[0x3][R17] ;  /* 0x00c00000110e7b82 */ /* 0x0002a20000000800 */
[----:B------:R-:W-:-:S07]  /*2980*/  SHF.R.U32.HI R77, RZ, 0xe, R12 ;  /* 0x0000000eff4d7819 */ /* 0x000fce000001160c */
[----:B------:R-:W3:Y:S01]  /*2990*/  LDC R16, c[0x3][R16] ;  /* 0x00c0000010107b82 */ /* 0x000ee20000000800 */
[----:B-1----:R-:W-:-:S05]  /*29a0*/  IMAD R17, R113, 0x50, R84 ;  /* 0x0000005071117824 */ /* 0x002fca00078e0254 */
[----:B------:R1:W-:Y:S02]  /*29b0*/  STS.U16 [R17+0x140], R94 ;  /* 0x0001405e11007388 */ /* 0x0003e40000000400 */
[----:B------:R4:W5:Y:S02]  /*29c0*/  LDC R84, c[0x3][R125] ;  /* 0x00c000007d547b82 */ /* 0x0009640000000800 */
[----:B------:R0:W-:Y:S01]  /*29d0*/  STS.U16 [R17+0x190], R95 ;  /* 0x0001905f11007388 */ /* 0x0001e20000000400 */
[----:B-1----:R-:W-:Y:S01]  /*29e0*/  SHF.R.U32.HI R94, RZ, 0x18, R12 ;  /* 0x00000018ff5e7819 */ /* 0x002fe2000001160c */
[----:B------:R-:W-:Y:S01]  /*29f0*/  IMAD.SHL.U32 R12, R15, 0x4, RZ ;  /* 0x000000040f0c7824 */ /* 0x000fe200078e00ff */
[--C-:B----4-:R-:W-:Y:S02]  /*2a00*/  SHF.R.U32.HI R125, RZ, 0x6, R15.reuse ;  /* 0x00000006ff7d7819 */ /* 0x110fe4000001160f */
[----:B0-----:R-:W-:Y:S01]  /*2a10*/  SHF.R.U32.HI R95, RZ, 0xe, R15 ;  /* 0x0000000eff5f7819 */ /* 0x001fe2000001160f */
[----:B------:R-:W-:Y:S01]  /*2a20*/  IMAD.SHL.U32 R94, R94, 0x4, RZ ;  /* 0x000000045e5e7824 */ /* 0x000fe200078e00ff */
[----:B------:R-:W-:Y:S01]  /*2a30*/  LOP3.LUT R77, R77, 0x3fc, RZ, 0xc0, !PT ;  /* 0x000003fc4d4d7812 */ /* 0x000fe200078ec0ff */
[----:B------:R-:W-:Y:S01]  /*2a40*/  IMAD.SHL.U32 R123, R123, 0x4, RZ ;  /* 0x000000047b7b7824 */ /* 0x000fe200078e00ff */
[----:B------:R-:W-:-:S02]  /*2a50*/  LOP3.LUT R12, R12, 0x3fc, RZ, 0xc0, !PT ;  /* 0x000003fc0c0c7812 */ /* 0x000fc400078ec0ff */
[----:B------:R-:W-:Y:S02]  /*2a60*/  LOP3.LUT R15, R125, 0x3fc, RZ, 0xc0, !PT ;  /* 0x000003fc7d0f7812 */ /* 0x000fe400078ec0ff */
[----:B------:R-:W-:Y:S01]  /*2a70*/  LOP3.LUT R95, R95, 0x3fc, RZ, 0xc0, !PT ;  /* 0x000003fc5f5f7812 */ /* 0x000fe200078ec0ff */
[----:B------:R-:W0:Y:S08]  /*2a80*/  LDC R77, c[0x3][R77] ;  /* 0x00c000004d4d7b82 */ /* 0x000e300000000800 */
[----:B------:R-:W1:Y:S08]  /*2a90*/  LDC R94, c[0x3][R94] ;  /* 0x00c000005e5e7b82 */ /* 0x000e700000000800 */
[----:B------:R-:W4:Y:S08]  /*2aa0*/  LDC R12, c[0x3][R12] ;  /* 0x00c000000c0c7b82 */ /* 0x000f300000000800 */
[----:B------:R-:W4:Y:S08]  /*2ab0*/  LDC R15, c[0x3][R15] ;  /* 0x00c000000f0f7b82 */ /* 0x000f300000000800 */
[----:B------:R-:W4:Y:S08]  /*2ac0*/  LDC R95, c[0x3][R95] ;  /* 0x00c000005f5f7b82 */ /* 0x000f300000000800 */
[----:B------:R-:W4:Y:S01]  /*2ad0*/  LDC R123, c[0x3][R123] ;  /* 0x00c000007b7b7b82 */ /* 0x000f220000000800 */
[----:B------:R-:W-:Y:S01]  /*2ae0*/  F2FP.BF16.F32.PACK_AB R3, RZ, R3 ;  /* 0x00000003ff03723e */ /* 0x000fe200000010ff */
[----:B------:R-:W-:-:S03]  /*2af0*/  IMAD.U32 R99, R99, 0x10000, RZ ;  /* 0x0001000063637824 */ /* 0x000fc600078e00ff */
[----:B------:R-:W-:Y:S01]  /*2b00*/  PRMT R125, R3, 0x7610, R125 ;  /* 0x00007610037d7816 */ /* 0x000fe2000000007d */
[----:B------:R-:W-:Y:S02]  /*2b10*/  IMAD.U32 R3, R98, 0x10000, RZ ;  /* 0x0001000062037824 */ /* 0x000fe400078e00ff */
[----:B---3--:R-:W-:Y:S01]  /*2b20*/  FMUL R99, R99, R16 ;  /* 0x0000001063637220 */ /* 0x008fe20000400000 */
[----:B------:R-:W-:Y:S02]  /*2b30*/  IMAD.U32 R16, R19, 0x10000, RZ ;  /* 0x0001000013107824 */ /* 0x000fe400078e00ff */
[----:B--2---:R-:W-:Y:S01]  /*2b40*/  FMUL R14, R3, R14 ;  /* 0x0000000e030e7220 */ /* 0x004fe20000400000 */
[----:B------:R-:W-:Y:S02]  /*2b50*/  IMAD.U32 R3, R18, 0x10000, RZ ;  /* 0x0001000012037824 */ /* 0x000fe400078e00ff */
[----:B------:R-:W-:Y:S02]  /*2b60*/  FMUL R16, R16, R85 ;  /* 0x0000005510107220 */ /* 0x000fe40000400000 */
[----:B-----5:R-:W-:Y:S01]  /*2b70*/  FMUL R3, R3, R84 ;  /* 0x0000005403037220 */ /* 0x020fe20000400000 */
[----:B------:R-:W-:-:S02]  /*2b80*/  F2FP.BF16.F32.PACK_AB R13, RZ, R13 ;  /* 0x0000000dff0d723e */ /* 0x000fc400000010ff */
[----:B------:R-:W-:Y:S02]  /*2b90*/  F2FP.BF16.F32.PACK_AB R14, RZ, R14 ;  /* 0x0000000eff0e723e */ /* 0x000fe400000010ff */
[----:B------:R-:W-:Y:S02]  /*2ba0*/  F2FP.BF16.F32.PACK_AB R16, RZ, R16 ;  /* 0x00000010ff10723e */ /* 0x000fe400000010ff */
[----:B------:R-:W-:Y:S01]  /*2bb0*/  F2FP.BF16.F32.PACK_AB R3, RZ, R3 ;  /* 0x00000003ff03723e */ /* 0x000fe200000010ff */
[----:B------:R2:W-:Y:S01]  /*2bc0*/  STS.U16 [R17+0x2d0], R13 ;  /* 0x0002d00d11007388 */ /* 0x0005e20000000400 */
[----:B------:R-:W-:Y:S01]  /*2bd0*/  PRMT R19, R14, 0x7610, R19 ;  /* 0x000076100e137816 */ /* 0x000fe20000000013 */
[----:B------:R-:W-:Y:S01]  /*2be0*/  IMAD.U32 R78, R78, 0x10000, RZ ;  /* 0x000100004e4e7824 */ /* 0x000fe200078e00ff */
[----:B------:R-:W-:Y:S01]  /*2bf0*/  PRMT R18, R16, 0x7610, R18 ;  /* 0x0000761010127816 */ /* 0x000fe20000000012 */
[----:B------:R-:W-:Y:S02]  /*2c00*/  IMAD.U32 R79, R79, 0x10000, RZ ;  /* 0x000100004f4f7824 */ /* 0x000fe400078e00ff */
[----:B------:R-:W-:-:S02]  /*2c10*/  IMAD.U32 R14, R105, 0x10000, RZ ;  /* 0x00010000690e7824 */ /* 0x000fc400078e00ff */
[----:B------:R-:W-:Y:S01]  /*2c20*/  IMAD.U32 R16, R121, 0x10000, RZ ;  /* 0x0001000079107824 */ /* 0x000fe200078e00ff */
[----:B--2---:R-:W-:Y:S01]  /*2c30*/  PRMT R13, R3, 0x7610, R13 ;  /* 0x00007610030d7816 */ /* 0x004fe2000000000d */
[----:B------:R-:W-:Y:S02]  /*2c40*/  IMAD.U32 R3, R104, 0x10000, RZ ;  /* 0x0001000068037824 */ /* 0x000fe400078e00ff */
[----:B------:R-:W-:Y:S02]  /*2c50*/  IMAD.U32 R2, R2, 0x10000, RZ ;  /* 0x0001000002027824 */ /* 0x000fe400078e00ff */
[----:B0-----:R-:W-:Y:S01]  /*2c60*/  FMUL R77, R78, R77 ;  /* 0x0000004d4e4d7220 */ /* 0x001fe20000400000 */
[----:B-1----:R-:W-:Y:S01]  /*2c70*/  FMUL R79, R79, R94 ;  /* 0x0000005e4f4f7220 */ /* 0x002fe20000400000 */
[----:B----4-:R-:W-:Y:S01]  /*2c80*/  FMUL R3, R3, R12 ;  /* 0x0000000c03037220 */ /* 0x010fe20000400000 */
[----:B------:R-:W-:Y:S01]  /*2c90*/  FMUL R14, R14, R15 ;  /* 0x0000000f0e0e7220 */ /* 0x000fe20000400000 */
[----:B------:R-:W-:Y:S01]  /*2ca0*/  FMUL R16, R16, R95 ;  /* 0x0000005f10107220 */ /* 0x000fe20000400000 */
        /* <DEDUP_REMOVED lines=18> */
[----:B------:R0:W-:Y:S04]  /*2dd0*/  STS.U16 [R17+0xf0], R79 ;  /* 0x0000f04f11007388 */ /* 0x0001e80000000400 */
[----:B------:R0:W-:Y:S04]  /*2de0*/  STS.U16 [R17+0x3c0], R3 ;  /* 0x0003c00311007388 */ /* 0x0001e80000000400 */
[----:B------:R0:W-:Y:S04]  /*2df0*/  STS.U16 [R17+0x410], R14 ;  /* 0x0004100e11007388 */ /* 0x0001e80000000400 */
[----:B------:R0:W-:Y:S04]  /*2e00*/  STS.U16 [R17+0x460], R16 ;  /* 0x0004601011007388 */ /* 0x0001e80000000400 */
[----:B------:R0:W-:Y:S02]  /*2e10*/  STS.U16 [R17+0x4b0], R2 ;  /* 0x0004b00211007388 */ /* 0x0001e40000000400 */
.L_x_15:
[----:B------:R-:W-:Y:S05]  /*2e20*/  BSYNC.RECONVERGENT B0 ;  /* 0x0000000000007941 */ /* 0x000fea0003800200 */
.L_x_11:
[C---:B0-----:R-:W-:Y:S01]  /*2e30*/  IMAD R3, R76.reuse, 0x2800, R112 ;  /* 0x000028004c037824 */ /* 0x041fe200078e0270 */
[----:B------:R-:W-:Y:S01]  /*2e40*/  UIADD3 UR7, UPT, UPT, UR7, 0x1, URZ ;  /* 0x0000000107077890 */ /* 0x000fe2000fffe0ff */
[----:B------:R-:W-:Y:S02]  /*2e50*/  IMAD R76, R76, 0x2800, R115 ;  /* 0x000028004c4c7824 */ /* 0x000fe400078e0273 */
[----:B------:R-:W-:Y:S01]  /*2e60*/  IMAD R3, R106, 0x50, R3 ;  /* 0x000000506a037824 */ /* 0x000fe200078e0203 */
[----:B------:R-:W-:Y:S01]  /*2e70*/  UISETP.NE.AND UP0, UPT, UR7, URZ, UPT ;  /* 0x000000ff0700728c */ /* 0x000fe2000bf05270 */
[----:B------:R-:W-:Y:S02]  /*2e80*/  IMAD R123, R103, 0x50, R76 ;  /* 0x00000050677b7824 */ /* 0x000fe400078e024c */
[C---:B------:R-:W-:Y:S02]  /*2e90*/  IMAD R121, R118.reuse, 0x4, R3 ;  /* 0x0000000476797824 */ /* 0x040fe400078e0203 */
[----:B------:R-:W-:-:S02]  /*2ea0*/  IMAD R123, R118, 0x4, R123 ;  /* 0x00000004767b7824 */ /* 0x000fc400078e027b */
[----:B------:R-:W-:Y:S01]  /*2eb0*/  VIADD R111, R111, 0x20 ;  /* 0x000000206f6f7836 */ /* 0x000fe20000000000 */
[----:B------:R-:W-:Y:S01]  /*2ec0*/  LDS R2, [R121] ;  /* 0x0000000079027984 */ /* 0x000fe20000000800 */
[----:B------:R-:W-:Y:S02]  /*2ed0*/  VIADD R109, R109, 0x20 ;  /* 0x000000206d6d7836 */ /* 0x000fe40000000000 */
[----:B------:R-:W-:Y:S01]  /*2ee0*/  VIADD R108, R108, 0x20 ;  /* 0x000000206c6c7836 */ /* 0x000fe20000000000 */
[----:B------:R-:W-:Y:S04]  /*2ef0*/  LDS R3, [R121+0x10] ;  /* 0x0000100079037984 */ /* 0x000fe80000000800 */
[----:B------:R-:W-:Y:S04]  /*2f00*/  LDS R16, [R123] ;  /* 0x000000007b107984 */ /* 0x000fe80000000800 */
[----:B------:R-:W-:Y:S04]  /*2f10*/  LDS R17, [R123+0x280] ;  /* 0x000280007b117984 */ /* 0x000fe80000000800 */
[----:B------:R-:W-:Y:S04]  /*2f20*/  LDS R18, [R123+0x10] ;  /* 0x000010007b127984 */ /* 0x000fe80000000800 */
[----:B------:R-:W0:Y:S04]  /*2f30*/  LDS R19, [R123+0x290] ;  /* 0x000290007b137984 */ /* 0x000e280000000800 */
[----:B------:R-:W-:Y:S04]  /*2f40*/  LDS R12, [R123+0x500] ;  /* 0x000500007b0c7984 */ /* 0x000fe80000000800 */
[----:B------:R-:W-:Y:S04]  /*2f50*/  LDS R13, [R123+0x780] ;  /* 0x000780007b0d7984 */ /* 0x000fe80000000800 */
[----:B------:R-:W-:Y:S04]  /*2f60*/  LDS R14, [R123+0x510] ;  /* 0x000510007b0e7984 */ /* 0x000fe80000000800 */
[----:B------:R-:W1:Y:S04]  /*2f70*/  LDS R15, [R123+0x790] ;  /* 0x000790007b0f7984 */ /* 0x000e680000000800 */
[----:B------:R-:W-:Y:S04]  /*2f80*/  LDS R98, [R121+0x280] ;  /* 0x0002800079627984 */ /* 0x000fe80000000800 */
[----:B------:R-:W2:Y:S04]  /*2f90*/  LDS R99, [R121+0x290] ;  /* 0x0002900079637984 */ /* 0x000ea80000000800 */
[----:B------:R-:W-:Y:S04]  /*2fa0*/  LDS R94, [R121+0x500] ;  /* 0x00050000795e7984 */ /* 0x000fe80000000800 */
[----:B------:R-:W3:Y:S04]  /*2fb0*/  LDS R95, [R121+0x510] ;  /* 0x00051000795f7984 */ /* 0x000ee80000000800 */
[----:B------:R-:W-:Y:S01]  /*2fc0*/  LDS R88, [R121+0x780] ;  /* 0x0007800079587984 */ /* 0x000fe20000000800 */
[-C--:B0-----:R-:W-:Y:S03]  /*2fd0*/  HMMA.16816.F32.BF16 R72, R16, R2.reuse, R72 ;  /* 0x000000021048723c */ /* 0x081fe60000041848 */
[----:B------:R-:W0:Y:S04]  /*2fe0*/  LDS R89, [R121+0x790] ;  /* 0x0007900079597984 */ /* 0x000e280000000800 */
[----:B------:R-:W-:Y:S04]  /*2ff0*/  LDS R84, [R121+0xa00] ;  /* 0x000a000079547984 */ /* 0x000fe80000000800 */
[----:B------:R-:W4:Y:S04]  /*3000*/  LDS R85, [R121+0xa10] ;  /* 0x000a100079557984 */ /* 0x000f280000000800 */
[----:B------:R-:W-:Y:S01]  /*3010*/  LDS R78, [R121+0xc80] ;  /* 0x000c8000794e7984 */ /* 0x000fe20000000800 */
[C---:B-1----:R-:W-:Y:S03]  /*3020*/  HMMA.16816.F32.BF16 R44, R12.reuse, R2, R44 ;  /* 0x000000020c2c723c */ /* 0x042fe6000004182c */
[----:B------:R-:W1:Y:S04]  /*3030*/  LDS R79, [R121+0xc90] ;  /* 0x000c9000794f7984 */ /* 0x000e680000000800 */
[----:B------:R-:W-:Y:S01]  /*3040*/  LDS R76, [R121+0xf00] ;  /* 0x000f0000794c7984 */ /* 0x000fe20000000800 */
[C---:B--2---:R-:W-:Y:S03]  /*3050*/  HMMA.16816.F32.BF16 R40, R12.reuse, R98, R40 ;  /* 0x000000620c28723c */ /* 0x044fe60000041828 */
[----:B------:R-:W2:Y:S04]  /*3060*/  LDS R77, [R121+0xf10] ;  /* 0x000f1000794d7984 */ /* 0x000ea80000000800 */
[----:B------:R-:W-:Y:S01]  /*3070*/  LDS R2, [R121+0x1180] ;  /* 0x0011800079027984 */ /* 0x000fe20000000800 */
[----:B---3--:R-:W-:Y:S03]  /*3080*/  HMMA.16816.F32.BF16 R36, R12, R94, R36 ;  /* 0x0000005e0c24723c */ /* 0x008fe60000041824 */
[----:B------:R-:W3:Y:S04]  /*3090*/  LDS R3, [R121+0x1190] ;  /* 0x0011900079037984 */ /* 0x000ee80000000800 */
[----:B------:R-:W-:Y:S01]  /*30a0*/  LDS R104, [R121+0x20] ;  /* 0x0000200079687984 */ /* 0x000fe20000000800 */
[----:B------:R-:W-:Y:S03]  /*30b0*/  HMMA.16816.F32.BF16 R68, R16, R98, R68 ;  /* 0x000000621044723c */ /* 0x000fe60000041844 */
[----:B------:R-:W-:Y:S04]  /*30c0*/  LDS R105, [R121+0x30] ;  /* 0x0000300079697984 */ /* 0x000fe80000000800 */
[----:B------:R-:W-:Y:S01]  /*30d0*/  LDS R98, [R121+0x2a0] ;  /* 0x0002a00079627984 */ /* 0x000fe20000000800 */
[C---:B0-----:R-:W-:Y:S03]  /*30e0*/  HMMA.16816.F32.BF16 R32, R12.reuse, R88, R32 ;  /* 0x000000580c20723c */ /* 0x041fe60000041820 */
[----:B------:R-:W-:Y:S05]  /*30f0*/  LDS R99, [R121+0x2b0] ;  /* 0x0002b00079637984 */ /* 0x000fea0000000800 */
[C---:B----4-:R-:W-:Y:S08]  /*3100*/  HMMA.16816.F32.BF16 R28, R12.reuse, R84, R28 ;  /* 0x000000540c1c723c */ /* 0x050ff0000004181c */
[C---:B-1----:R-:W-:Y:S08]  /*3110*/  HMMA.16816.F32.BF16 R24, R12.reuse, R78, R24 ;  /* 0x0000004e0c18723c */ /* 0x042ff00000041818 */
[----:B--2---:R-:W-:Y:S08]  /*3120*/  HMMA.16816.F32.BF16 R4, R12, R76, R4 ;  /* 0x0000004c0c04723c */ /* 0x004ff00000041804 */
[C---:B------:R-:W-:Y:S01]  /*3130*/  HMMA.16816.F32.BF16 R64, R16.reuse, R94, R64 ;  /* 0x0000005e1040723c */ /* 0x040fe20000041840 */
[----:B------:R-:W-:Y:S04]  /*3140*/  LDS R94, [R121+0x520] ;  /* 0x00052000795e7984 */ /* 0x000fe80000000800 */
[----:B------:R-:W-:Y:S03]  /*3150*/  LDS R95, [R121+0x530] ;  /* 0x00053000795f7984 */ /* 0x000fe60000000800 */
        /* <DEDUP_REMOVED lines=12> */
[-C--:B---3--:R-:W-:Y:S01]  /*3220*/  HMMA.16816.F32.BF16 R8, R16, R2.reuse, R8 ;  /* 0x000000021008723c */ /* 0x088fe20000041808 */
[----:B------:R-:W-:Y:S04]  /*3230*/  LDS R16, [R123+0x20] ;  /* 0x000020007b107984 */ /* 0x000fe80000000800 */
[----:B------:R-:W-:Y:S03]  /*3240*/  LDS R17, [R123+0x2a0] ;  /* 0x0002a0007b117984 */ /* 0x000fe60000000800 */
[----:B------:R-:W-:Y:S01]  /*3250*/  HMMA.16816.F32.BF16 R12, R12, R2, R20 ;  /* 0x000000020c0c723c */ /* 0x000fe20000041814 */
[----:B------:R-:W-:Y:S04]  /*3260*/  LDS R18, [R123+0x30] ;  /* 0x000030007b127984 */ /* 0x000fe80000000800 */
[----:B------:R-:W0:Y:S04]  /*3270*/  LDS R19, [R123+0x2b0] ;  /* 0x0002b0007b137984 */ /* 0x000e280000000800 */
[----:B------:R-:W-:Y:S04]  /*3280*/  LDS R20, [R123+0x520] ;  /* 0x000520007b147984 */ /* 0x000fe80000000800 */
[----:B------:R-:W-:Y:S04]  /*3290*/  LDS R21, [R123+0x7a0] ;  /* 0x0007a0007b157984 */ /* 0x000fe80000000800 */
[----:B------:R-:W-:Y:S04]  /*32a0*/  LDS R22, [R123+0x530] ;  /* 0x000530007b167984 */ /* 0x000fe80000000800 */
[----:B------:R-:W1:Y:S04]  /*32b0*/  LDS R23, [R123+0x7b0] ;  /* 0x0007b0007b177984 */ /* 0x000e680000000800 */
[----:B------:R-:W-:Y:S04]  /*32c0*/  LDS R2, [R121+0x11a0] ;  /* 0x0011a00079027984 */ /* 0x000fe80000000800 */
[----:B------:R-:W2:Y:S01]  /*32d0*/  LDS R3, [R121+0x11b0] ;  /* 0x0011b00079037984 */ /* 0x000ea20000000800 */
[C---:B0-----:R-:W-:Y:S08]  /*32e0*/  HMMA.16816.F32.BF16 R52, R16.reuse, R78, R52 ;  /* 0x0000004e1034723c */ /* 0x041ff00000041834 */
[----:B------:R-:W-:Y:S08]  /*32f0*/  HMMA.16816.F32.BF16 R72, R16, R104, R72 ;  /* 0x000000681048723c */ /* 0x000ff00000041848 */
[C---:B-1----:R-:W-:Y:S01]  /*3300*/  HMMA.16816.F32.BF16 R24, R20.reuse, R78, R24 ;  /* 0x0000004e1418723c */ /* 0x042fe20000041818 */
[----:B------:R-:W0:Y:S07]  /*3310*/  LDC R79, c[0x0][0x3a4] ;  /* 0x0000e900ff4f7b82 */ /* 0x000e2e0000000800 */
[C---:B------:R-:W-:Y:S08]  /*3320*/  HMMA.16816.F32.BF16 R44, R20.reuse, R104, R44 ;  /* 0x00000068142c723c */ /* 0x040ff0000004182c */
[C---:B------:R-:W-:Y:S08]  /*3330*/  HMMA.16816.F32.BF16 R40, R20.reuse, R98, R40 ;  /* 0x000000621428723c */ /* 0x040ff00000041828 */
[----:B------:R-:W-:Y:S01]  /*3340*/  HMMA.16816.F32.BF16 R36, R20, R94, R36 ;  /* 0x0000005e1424723c */ /* 0x000fe20000041824 */
[----:B0-----:R-:W-:-:S07]  /*3350*/  IMAD R110, R79, 0x20, R110 ;  /* 0x000000204f6e7824 */ /* 0x001fce00078e026e */
[C---:B------:R-:W-:Y:S08]  /*3360*/  HMMA.16816.F32.BF16 R32, R20.reuse, R88, R32 ;  /* 0x000000581420723c */ /* 0x040ff00000041820 */
[C---:B------:R-:W-:Y:S08]  /*3370*/  HMMA.16816.F32.BF16 R28, R20.reuse, R84, R28 ;  /* 0x00000054141c723c */ /* 0x040ff0000004181c */
[----:B------:R-:W-:Y:S08]  /*3380*/  HMMA.16816.F32.BF16 R4, R20, R76, R4 ;  /* 0x0000004c1404723c */ /* 0x000ff00000041804 */
[C---:B------:R-:W-:Y:S08]  /*3390*/  HMMA.16816.F32.BF16 R68, R16.reuse, R98, R68 ;  /* 0x000000621044723c */ /* 0x040ff00000041844 */
[C---:B------:R-:W-:Y:S08]  /*33a0*/  HMMA.16816.F32.BF16 R64, R16.reuse, R94, R64 ;  /* 0x0000005e1040723c */ /* 0x040ff00000041840 */
[C---:B------:R-:W-:Y:S08]  /*33b0*/  HMMA.16816.F32.BF16 R60, R16.reuse, R88, R60 ;  /* 0x00000058103c723c */ /* 0x040ff0000004183c */
[C---:B------:R-:W-:Y:S08]  /*33c0*/  HMMA.16816.F32.BF16 R56, R16.reuse, R84, R56 ;  /* 0x000000541038723c */ /* 0x040ff00000041838 */
[C---:B------:R-:W-:Y:S08]  /*33d0*/  HMMA.16816.F32.BF16 R48, R16.reuse, R76, R48 ;  /* 0x0000004c1030723c */ /* 0x040ff00000041830 */
[-C--:B--2---:R-:W-:Y:S08]  /*33e0*/  HMMA.16816.F32.BF16 R8, R16, R2.reuse, R8 ;  /* 0x000000021008723c */ /* 0x084ff00000041808 */
[----:B------:R-:W-:Y:S01]  /*33f0*/  HMMA.16816.F32.BF16 R20, R20, R2, R12 ;  /* 0x000000021414723c */ /* 0x000fe2000004180c */
[----:B------:R-:W-:Y:S06]  /*3400*/  BAR.SYNC.DEFER_BLOCKING 0x0 ;  /* 0x0000000000007b1d */ /* 0x000fec0000010000 */
[----:B------:R-:W-:-:S13]  /*3410*/  BRA.U UP0, `(.L_x_16) ;  /* 0xffffffe900207547 */ /* 0x000fda000b83ffff */
.L_x_10:
[----:B------:R-:W0:Y:S01]  /*3420*/  LDCU.64 UR6, c[0x0][0x3a0] ;  /* 0x00007400ff0677ac */ /* 0x000e220008000a00 */
[----:B------:R-:W-:Y:S01]  /*3430*/  VIADD R3, R122, UR5 ;  /* 0x000000057a037c36 */ /* 0x000fe20008000000 */
[----:B------:R-:W-:Y:S01]  /*3440*/  IADD3 R119, PT, PT, R119, UR4, R124 ;  /* 0x0000000477777c10 */ /* 0x000fe2000fffe07c */
[----:B------:R-:W-:Y:S02]  /*3450*/  BSSY.RECONVERGENT B0, `(.L_x_17) ;  /* 0x000001b000007945 */ /* 0x000fe40003800200 */
[----:B------:R-:W-:-:S04]  /*3460*/  IMAD R118, R118, 0x2, R3 ;  /* 0x0000000276767824 */ /* 0x000fc800078e0203 */
[----:B------:R-:W-:Y:S01]  /*3470*/  VIADD R76, R118, 0x1 ;  /* 0x00000001764c7836 */ /* 0x000fe20000000000 */
[----:B0-----:R-:W-:-:S04]  /*3480*/  ISETP.LT.AND P0, PT, R119, UR6, PT ;  /* 0x0000000677007c0c */ /* 0x001fc8000bf01270 */
[----:B------:R-:W-:-:S04]  /*3490*/  ISETP.GE.AND P1, PT, R76, UR7, PT ;  /* 0x000000074c007c0c */ /* 0x000fc8000bf26270 */
[----:B------:R-:W-:-:S09]  /*34a0*/  P2R R0, PR, RZ, 0x2 ;  /* 0x00000002ff007803 */ /* 0x000fd20000000000 */
[----:B------:R-:W-:Y:S05]  /*34b0*/  @!P1 BRA P0, `(.L_x_18) ;  /* 0x0000000000349947 */ /* 0x000fea0000000000 */
[----:B------:R-:W-:-:S13]  /*34c0*/  ISETP.GE.AND P0, PT, R119, UR6, PT ;  /* 0x0000000677007c0c */ /* 0x000fda000bf06270 */
[----:B------:R-:W-:Y:S05]  /*34d0*/  @P0 BRA `(.L_x_19) ;  /* 0x0000000000480947 */ /* 0x000fea0003800000 */
[----:B------:R-:W0:Y:S01]  /*34e0*/  LDC.64 R2, c[0x0][0x398] ;  /* 0x0000e600ff027b82 */ /* 0x000e220000000a00 */
[----:B------:R-:W-:Y:S01]  /*34f0*/  ISETP.GE.AND P0, PT, R118, UR7, PT ;  /* 0x0000000776007c0c */ /* 0x000fe2000bf06270 */
[----:B------:R-:W-:-:S12]  /*3500*/  IMAD R13, R119, UR7, R118 ;  /* 0x00000007770d7c24 */ /* 0x000fd8000f8e0276 */
[----:B------:R-:W-:Y:S01]  /*3510*/  @!P0 F2FP.BF16.F32.PACK_AB R72, RZ, R72 ;  /* 0x00000048ff48823e */ /* 0x000fe200000010ff */
[----:B0-----:R-:W-:-:S05]  /*3520*/  IMAD.WIDE R2, R13, 0x2, R2 ;  /* 0x000000020d027825 */ /* 0x001fca00078e0202 */
[----:B------:R0:W-:Y:S01]  /*3530*/  @!P0 STG.E.U16 desc[UR8][R2.64], R72 ;  /* 0x0000004802008986 */ /* 0x0001e2000c101508 */
[----:B------:R-:W-:-:S13]  /*3540*/  ISETP.GE.AND P0, PT, R76, UR7, PT ;  /* 0x000000074c007c0c */ /* 0x000fda000bf06270 */
[----:B0-----:R-:W-:Y:S05]  /*3550*/  @P0 BRA `(.L_x_19) ;  /* 0x0000000000280947 */ /* 0x001fea0003800000 */
[----:B------:R-:W-:-:S05]  /*3560*/  F2FP.BF16.F32.PACK_AB R73, RZ, R73 ;  /* 0x00000049ff49723e */ /* 0x000fca00000010ff */
[----:B------:R0:W-:Y:S01]  /*3570*/  STG.E.U16 desc[UR8][R2.64+0x2], R73 ;  /* 0x0000024902007986 */ /* 0x0001e2000c101508 */
[----:B------:R-:W-:Y:S05]  /*3580*/  BRA `(.L_x_19) ;  /* 0x00000000001c7947 */ /* 0x000fea0003800000 */
.L_x_18:
[----:B------:R-:W0:Y:S01]  /*3590*/  LDC.64 R2, c[0x0][0x398] ;  /* 0x0000e600ff027b82 */ /* 0x000e220000000a00 */
[----:B------:R-:W-:Y:S01]  /*35a0*/  F2F.BF16.F32 R13, R72 ;  /* 0x00000048000d7304 */ /* 0x000fe20000202000 */
[----:B------:R-:W-:-:S07]  /*35b0*/  IMAD R15, R119, UR7, R118 ;  /* 0x00000007770f7c24 */ /* 0x000fce000f8e0276 */
[----:B------:R-:W1:Y:S02]  /*35c0*/  F2F.BF16.F32 R0, R73 ;  /* 0x0000004900007304 */ /* 0x000e640000202000 */
[----:B-1----:R-:W-:Y:S01]  /*35d0*/  PRMT R13, R13, 0x5410, R0 ;  /* 0x000054100d0d7816 */ /* 0x002fe20000000000 */
[----:B0-----:R-:W-:-:S05]  /*35e0*/  IMAD.WIDE R2, R15, 0x2, R2 ;  /* 0x000000020f027825 */ /* 0x001fca00078e0202 */
[----:B------:R1:W-:Y:S02]  /*35f0*/  STG.E desc[UR8][R2.64], R13 ;  /* 0x0000000d02007986 */ /* 0x0003e4000c101908 */
.L_x_19:
[----:B------:R-:W-:Y:S05]  /*3600*/  BSYNC.RECONVERGENT B0 ;  /* 0x0000000000007941 */ /* 0x000fea0003800200 */
.L_x_17:
[----:B01----:R-:W0:Y:S01]  /*3610*/  LDC.64 R2, c[0x0][0x398] ;  /* 0x0000e600ff027b82 */ /* 0x003e220000000a00 */
[----:B------:R-:W-:Y:S01]  /*3620*/  VIADD R77, R119, 0x8 ;  /* 0x00000008774d7836 */ /* 0x000fe20000000000 */
[----:B------:R-:W-:Y:S03]  /*3630*/  BSSY.RECONVERGENT B0, `(.L_x_20) ;  /* 0x0000014000007945 */ /* 0x000fe60003800200 */
[C---:B------:R-:W-:Y:S01]  /*3640*/  IMAD R73, R77.reuse, UR7, RZ ;  /* 0x000000074d497c24 */ /* 0x040fe2000f8e02ff */
[----:B------:R-:W-:-:S03]  /*3650*/  ISETP.LT.AND P0, PT, R77, UR6, PT ;  /* 0x000000064d007c0c */ /* 0x000fc6000bf01270 */
[----:B------:R-:W-:-:S04]  /*3660*/  IMAD.IADD R13, R118, 0x1, R73 ;  /* 0x00000001760d7824 */ /* 0x000fc800078e0249 */
[----:B0-----:R-:W-:-:S06]  /*3670*/  IMAD.WIDE R12, R13, 0x2, R2 ;  /* 0x000000020d0c7825 */ /* 0x001fcc00078e0202 */
[----:B------:R-:W-:Y:S05]  /*3680*/  @!P1 BRA P0, `(.L_x_21) ;  /* 0x0000000000289947 */ /* 0x000fea0000000000 */
[----:B------:R-:W-:-:S13]  /*3690*/  ISETP.GE.AND P0, PT, R77, UR6, PT ;  /* 0x000000064d007c0c */ /* 0x000fda000bf06270 */
[----:B------:R-:W-:Y:S05]  /*36a0*/  @P0 BRA `(.L_x_22) ;  /* 0x0000000000300947 */ /* 0x000fea0003800000 */
[----:B------:R-:W-:-:S13]  /*36b0*/  ISETP.GE.AND P0, PT, R118, UR7, PT ;  /* 0x0000000776007c0c */ /* 0x000fda000bf06270 */
[----:B------:R-:W-:-:S05]  /*36c0*/  @!P0 F2FP.BF16.F32.PACK_AB R74, RZ, R74 ;  /* 0x0000004aff4a823e */ /* 0x000fca00000010ff */
[----:B------:R1:W-:Y:S01]  /*36d0*/  @!P0 STG.E.U16 desc[UR8][R12.64], R74 ;  /* 0x0000004a0c008986 */ /* 0x0003e2000c101508 */
[----:B------:R-:W-:-:S13]  /*36e0*/  ISETP.GE.AND P0, PT, R76, UR7, PT ;  /* 0x000000074c007c0c */ /* 0x000fda000bf06270 */
[----:B-1----:R-:W-:Y:S05]  /*36f0*/  @P0 BRA `(.L_x_22) ;  /* 0x00000000001c0947 */ /* 0x002fea0003800000 */
[----:B------:R-:W-:-:S05]  /*3700*/  F2FP.BF16.F32.PACK_AB R75, RZ, R75 ;  /* 0x0000004bff4b723e */ /* 0x000fca00000010ff */
[----:B------:R1:W-:Y:S01]  /*3710*/  STG.E.U16 desc[UR8][R12.64+0x2], R75 ;  /* 0x0000024b0c007986 */ /* 0x0003e2000c101508 */
[----:B------:R-:W-:Y:S05]  /*3720*/  BRA `(.L_x_22) ;  /* 0x0000000000107947 */ /* 0x000fea0003800000 */
.L_x_21:
[----:B------:R-:W-:Y:S08]  /*3730*/  F2F.BF16.F32 R15, R74 ;  /* 0x0000004a000f7304 */ /* 0x000ff00000202000 */
[----:B------:R-:W0:Y:S02]  /*3740*/  F2F.BF16.F32 R0, R75 ;  /* 0x0000004b00007304 */ /* 0x000e240000202000 */
[----:B0-----:R-:W-:-:S05]  /*3750*/  PRMT R15, R15, 0x5410, R0 ;  /* 0x000054100f0f7816 */ /* 0x001fca0000000000 */
[----:B------:R0:W-:Y:S02]  /*3760*/  STG.E desc[UR8][R12.64], R15 ;  /* 0x0000000f0c007986 */ /* 0x0001e4000c101908 */
.L_x_22:
[----:B------:R-:W-:Y:S05]  /*3770*/  BSYNC.RECONVERGENT B0 ;  /* 0x0000000000007941 */ /* 0x000fea0003800200 */
.L_x_20:
[----:B------:R-:W2:Y:S01]  /*3780*/  LDCU.64 UR4, c[0x0][0x398] ;  /* 0x00007300ff0477ac */ /* 0x000ea20008000a00 */
[----:B------:R-:W-:Y:S01]  /*3790*/  VIADD R0, R118, 0x9 ;  /* 0x0000000976007836 */ /* 0x000fe20000000000 */
[C---:B------:R-:W-:Y:S01]  /*37a0*/  ISETP.LT.AND P1, PT, R119.reuse, UR6, PT ;  /* 0x0000000677007c0c */ /* 0x040fe2000bf21270 */
[----:B------:R-:W-:Y:S01]  /*37b0*/  IMAD R19, R119, UR7, RZ ;  /* 0x0000000777137c24 */ /* 0x000fe2000f8e02ff */
[----:B------:R-:W-:Y:S01]  /*37c0*/  SHF.R.S32.HI R18, RZ, 0x1f, R118 ;  /* 0x0000001fff127819 */ /* 0x000fe20000011476 */
[----:B------:R-:W-:Y:S01]  /*37d0*/  BSSY.RECONVERGENT B0, `(.L_x_23) ;  /* 0x0000019000007945 */ /* 0x000fe20003800200 */
[----:B------:R-:W-:Y:S01]  /*37e0*/  ISETP.GE.AND P2, PT, R0, UR7, PT ;  /* 0x0000000700007c0c */ /* 0x000fe2000bf46270 */
[C---:B------:R-:W-:Y:S01]  /*37f0*/  VIADD R72, R118.reuse, 0x8 ;  /* 0x0000000876487836 */ /* 0x040fe20000000000 */
[----:B0-----:R-:W-:-:S04]  /*3800*/  IADD3 R15, P0, PT, R118, R19, RZ ;  /* 0x00000013760f7210 */ /* 0x001fc80007f1e0ff */
[----:B------:R-:W-:Y:S02]  /*3810*/  LEA.HI.X.SX32 R16, R19, R18, 0x1, P0 ;  /* 0x0000001213107211 */ /* 0x000fe400000f0eff */
[----:B--2---:R-:W-:-:S04]  /*3820*/  LEA R14, P0, R15, UR4, 0x1 ;  /* 0x000000040f0e7c11 */ /* 0x004fc8000f8008ff */
[----:B------:R-:W-:Y:S02]  /*3830*/  LEA.HI.X R15, R15, UR5, R16, 0x1, P0 ;  /* 0x000000050f0f7c11 */ /* 0x000fe400080f0c10 */
[----:B------:R-:W-:Y:S01]  /*3840*/  P2R R16, PR, RZ, 0x4 ;  /* 0x00000004ff107803 */ /* 0x000fe20000000000 */
[----:B------:R-:W-:Y:S06]  /*3850*/  @!P2 BRA P1, `(.L_x_24) ;  /* 0x000000000030a947 */ /* 0x000fec0000800000 */
[----:B------:R-:W-:-:S13]  /*3860*/  ISETP.GE.AND P0, PT, R119, UR6, PT ;  /* 0x0000000677007c0c */ /* 0x000fda000bf06270 */
[----:B------:R-:W-:Y:S05]  /*3870*/  @P0 BRA `(.L_x_25) ;  /* 0x0000000000380947 */ /* 0x000fea0003800000 */
[----:B------:R-:W-:-:S13]  /*3880*/  ISETP.GE.AND P0, PT, R72, UR7, PT ;  /* 0x0000000748007c0c */ /* 0x000fda000bf06270 */
[----:B------:R-:W-:-:S05]  /*3890*/  @!P0 F2FP.BF16.F32.PACK_AB R68, RZ, R68 ;  /* 0x00000044ff44823e */ /* 0x000fca00000010ff */
[----:B------:R2:W-:Y:S01]  /*38a0*/  @!P0 STG.E.U16 desc[UR8][R14.64+0x10], R68 ;  /* 0x000010440e008986 */ /* 0x0005e2000c101508 */
[----:B------:R-:W-:-:S13]  /*38b0*/  ISETP.GE.AND P0, PT, R0, UR7, PT ;  /* 0x0000000700007c0c */ /* 0x000fda000bf06270 */
[----:B--2---:R-:W-:Y:S05]  /*38c0*/  @P0 BRA `(.L_x_25) ;  /* 0x0000000000240947 */ /* 0x004fea0003800000 */
[----:B------:R-:W-:Y:S01]  /*38d0*/  IMAD.IADD R17, R0, 0x1, R19 ;  /* 0x0000000100117824 */ /* 0x000fe200078e0213 */
[----:B------:R-:W-:-:S03]  /*38e0*/  F2FP.BF16.F32.PACK_AB R69, RZ, R69 ;  /* 0x00000045ff45723e */ /* 0x000fc600000010ff */
[----:B------:R-:W-:-:S05]  /*38f0*/  IMAD.WIDE R16, R17, 0x2, R2 ;  /* 0x0000000211107825 */ /* 0x000fca00078e0202 */
[----:B------:R2:W-:Y:S01]  /*3900*/  STG.E.U16 desc[UR8][R16.64], R69 ;  /* 0x0000004510007986 */ /* 0x0005e2000c101508 */
[----:B------:R-:W-:Y:S05]  /*3910*/  BRA `(.L_x_25) ;  /* 0x0000000000107947 */ /* 0x000fea0003800000 */
.L_x_24:
[----:B------:R-:W-:Y:S08]  /*3920*/  F2F.BF16.F32 R17, R68 ;  /* 0x0000004400117304 */ /* 0x000ff00000202000 */
[----:B------:R-:W0:Y:S02]  /*3930*/  F2F.BF16.F32 R16, R69 ;  /* 0x0000004500107304 */ /* 0x000e240000202000 */
[----:B0-----:R-:W-:-:S05]  /*3940*/  PRMT R17, R17, 0x5410, R16 ;  /* 0x0000541011117816 */ /* 0x001fca0000000010 */
[----:B------:R0:W-:Y:S02]  /*3950*/  STG.E desc[UR8][R14.64+0x10], R17 ;  /* 0x000010110e007986 */ /* 0x0001e4000c101908 */
.L_x_25:
[----:B------:R-:W-:Y:S05]  /*3960*/  BSYNC.RECONVERGENT B0 ;  /* 0x0000000000007941 */ /* 0x000fea0003800200 */
.L_x_23:
[----:B------:R-:W-:Y:S01]  /*3970*/  ISETP.LT.AND P1, PT, R77, UR6, PT ;  /* 0x000000064d007c0c */ /* 0x000fe2000bf21270 */
[----:B------:R-:W-:Y:S01]  /*3980*/  BSSY.RECONVERGENT B0, `(.L_x_26) ;  /* 0x0000014000007945 */ /* 0x000fe20003800200 */
[----:B0-2---:R-:W-:-:S04]  /*3990*/  IADD3 R17, P0, PT, R118, R73, RZ ;  /* 0x0000004976117210 */ /* 0x005fc80007f1e0ff */
[----:B------:R-:W-:Y:S02]  /*39a0*/  LEA.HI.X.SX32 R68, R73, R18, 0x1, P0 ;  /* 0x0000001249447211 */ /* 0x000fe400000f0eff */
[----:B------:R-:W-:-:S04]  /*39b0*/  LEA R16, P0, R17, UR4, 0x1 ;  /* 0x0000000411107c11 */ /* 0x000fc8000f8008ff */
[----:B------:R-:W-:Y:S01]  /*39c0*/  LEA.HI.X R17, R17, UR5, R68, 0x1, P0 ;  /* 0x0000000511117c11 */ /* 0x000fe200080f0c44 */
[----:B------:R-:W-:Y:S08]  /*39d0*/  @!P2 BRA P1, `(.L_x_27) ;  /* 0x000000000028a947 */ /* 0x000ff00000800000 */
[----:B------:R-:W-:-:S13]  /*39e0*/  ISETP.GE.AND P0, PT, R77, UR6, PT ;  /* 0x000000064d007c0c */ /* 0x000fda000bf06270 */
[----:B------:R-:W-:Y:S05]  /*39f0*/  @P0 BRA `(.L_x_28) ;  /* 0x0000000000300947 */ /* 0x000fea0003800000 */
[----:B------:R-:W-:-:S13]  /*3a00*/  ISETP.GE.AND P0, PT, R72, UR7, PT ;  /* 0x0000000748007c0c */ /* 0x000fda000bf06270 */
[----:B------:R-:W-:-:S05]  /*3a10*/  @!P0 F2FP.BF16.F32.PACK_AB R70, RZ, R70 ;  /* 0x00000046ff46823e */ /* 0x000fca00000010ff */
[----:B------:R2:W-:Y:S01]  /*3a20*/  @!P0 STG.E.U16 desc[UR8][R16.64+0x10], R70 ;  /* 0x0000104610008986 */ /* 0x0005e2000c101508 */
[----:B------:R-:W-:-:S13]  /*3a30*/  ISETP.GE.AND P0, PT, R0, UR7, PT ;  /* 0x0000000700007c0c */ /* 0x000fda000bf06270 */
[----:B--2---:R-:W-:Y:S05]  /*3a40*/  @P0 BRA `(.L_x_28) ;  /* 0x00000000001c0947 */ /* 0x004fea0003800000 */
[----:B------:R-:W-:-:S05]  /*3a50*/  F2FP.BF16.F32.PACK_AB R71, RZ, R71 ;  /* 0x00000047ff47723e */ /* 0x000fca00000010ff */
[----:B------:R2:W-:Y:S01]  /*3a60*/  STG.E.U16 desc[UR8][R12.64+0x12], R71 ;  /* 0x000012470c007986 */ /* 0x0005e2000c101508 */
[----:B------:R-:W-:Y:S05]  /*3a70*/  BRA `(.L_x_28) ;  /* 0x0000000000107947 */ /* 0x000fea0003800000 */
.L_x_27:
[----:B------:R-:W-:Y:S08]  /*3a80*/  F2F.BF16.F32 R69, R70 ;  /* 0x0000004600457304 */ /* 0x000ff00000202000 */
[----:B------:R-:W0:Y:S02]  /*3a90*/  F2F.BF16.F32 R68, R71 ;  /* 0x0000004700447304 */ /* 0x000e240000202000 */
[----:B0-----:R-:W-:-:S05]  /*3aa0*/  PRMT R69, R69, 0x5410, R68 ;  /* 0x0000541045457816 */ /* 0x001fca0000000044 */
[----:B------:R0:W-:Y:S02]  /*3ab0*/  STG.E desc[UR8][R16.64+0x10], R69 ;  /* 0x0000104510007986 */ /* 0x0001e4000c101908 */
.L_x_28:
[----:B------:R-:W-:Y:S05]  /*3ac0*/  BSYNC.RECONVERGENT B0 ;  /* 0x0000000000007941 */ /* 0x000fea0003800200 */
.L_x_26:
[C---:B------:R-:W-:Y:S01]  /*3ad0*/  VIADD R68, R118.reuse, 0x11 ;  /* 0x0000001176447836 */ /* 0x040fe20000000000 */
[----:B------:R-:W-:Y:S01]  /*3ae0*/  ISETP.LT.AND P0, PT, R119, UR6, PT ;  /* 0x0000000677007c0c */ /* 0x000fe2000bf01270 */
[----:B------:R-:W-:Y:S01]  /*3af0*/  BSSY.RECONVERGENT B0, `(.L_x_29) ;  /* 0x0000016000007945 */ /* 0x000fe20003800200 */
[----:B------:R-:W-:Y:S02]  /*3b00*/  VIADD R70, R118, 0x10 ;  /* 0x0000001076467836 */ /* 0x000fe40000000000 */
[----:B------:R-:W-:-:S04]  /*3b10*/  ISETP.GE.AND P1, PT, R68, UR7, PT ;  /* 0x0000000744007c0c */ /* 0x000fc8000bf26270 */
[----:B0-----:R-:W-:-:S09]  /*3b20*/  P2R R69, PR, RZ, 0x2 ;  /* 0x00000002ff457803 */ /* 0x001fd20000000000 */
[----:B------:R-:W-:Y:S05]  /*3b30*/  @!P1 BRA P0, `(.L_x_30) ;  /* 0x0000000000349947 */ /* 0x000fea0000000000 */
[----:B------:R-:W-:-:S13]  /*3b40*/  ISETP.GE.AND P0, PT, R119, UR6, PT ;  /* 0x0000000677007c0c */ /* 0x000fda000bf06270 */
[----:B------:R-:W-:Y:S05]  /*3b50*/  @P0 BRA `(.L_x_31) ;  /* 0x00000000003c0947 */ /* 0x000fea0003800000 */
[----:B------:R-:W-:-:S13]  /*3b60*/  ISETP.GE.AND P0, PT, R70, UR7, PT ;  /* 0x0000000746007c0c */ /* 0x000fda000bf06270 */
[----:B------:R-:W-:-:S05]  /*3b70*/  @!P0 F2FP.BF16.F32.PACK_AB R64, RZ, R64 ;  /* 0x00000040ff40823e */ /* 0x000fca00000010ff */
[----:B------:R0:W-:Y:S01]  /*3b80*/  @!P0 STG.E.U16 desc[UR8][R14.64+0x20], R64 ;  /* 0x000020400e008986 */ /* 0x0001e2000c101508 */
[----:B------:R-:W-:-:S13]  /*3b90*/  ISETP.GE.AND P0, PT, R68, UR7, PT ;  /* 0x0000000744007c0c */ /* 0x000fda000bf06270 */
[----:B0-----:R-:W-:Y:S05]  /*3ba0*/  @P0 BRA `(.L_x_31) ;  /* 0x0000000000280947 */ /* 0x001fea0003800000 */
[----:B------:R-:W-:Y:S01]  /*3bb0*/  F2FP.BF16.F32.PACK_AB R65, RZ, R65 ;  /* 0x00000041ff41723e */ /* 0x000fe200000010ff */
[----:B------:R-:W-:-:S03]  /*3bc0*/  IMAD.IADD R69, R19, 0x1, R68 ;  /* 0x0000000113457824 */ /* 0x000fc600078e0244 */
[----:B--2---:R-:W-:Y:S01]  /*3bd0*/  PRMT R71, R65, 0x7610, R71 ;  /* 0x0000761041477816 */ /* 0x004fe20000000047 */
[----:B------:R-:W-:-:S05]  /*3be0*/  IMAD.WIDE R64, R69, 0x2, R2 ;  /* 0x0000000245407825 */ /* 0x000fca00078e0202 */
[----:B------:R0:W-:Y:S01]  /*3bf0*/  STG.E.U16 desc[UR8][R64.64], R71 ;  /* 0x0000004740007986 */ /* 0x0001e2000c101508 */
[----:B------:R-:W-:Y:S05]  /*3c00*/  BRA `(.L_x_31) ;  /* 0x0000000000107947 */ /* 0x000fea0003800000 */
.L_x_30:
[----:B------:R-:W-:Y:S08]  /*3c10*/  F2F.BF16.F32 R69, R64 ;  /* 0x0000004000457304 */ /* 0x000ff00000202000 */
[----:B------:R-:W0:Y:S02]  /*3c20*/  F2F.BF16.F32 R74, R65 ;  /* 0x00000041004a7304 */ /* 0x000e240000202000 */
[----:B0-----:R-:W-:-:S05]  /*3c30*/  PRMT R69, R69, 0x5410, R74 ;  /* 0x0000541045457816 */ /* 0x001fca000000004a */
[----:B------:R3:W-:Y:S02]  /*3c40*/  STG.E desc[UR8][R14.64+0x20], R69 ;  /* 0x000020450e007986 */ /* 0x0007e4000c101908 */
.L_x_31:
[----:B------:R-:W-:Y:S05]  /*3c50*/  BSYNC.RECONVERGENT B0 ;  /* 0x0000000000007941 */ /* 0x000fea0003800200 */
.L_x_29:
[----:B------:R-:W-:Y:S01]  /*3c60*/  ISETP.LT.AND P0, PT, R77, UR6, PT ;  /* 0x000000064d007c0c */ /* 0x000fe2000bf01270 */
[----:B------:R-:W-:-:S12]  /*3c70*/  BSSY.RECONVERGENT B0, `(.L_x_32) ;  /* 0x0000010000007945 */ /* 0x000fd80003800200 */
[----:B------:R-:W-:Y:S05]  /*3c80*/  @!P1 BRA P0, `(.L_x_33) ;  /* 0x0000000000289947 */ /* 0x000fea0000000000 */
[----:B------:R-:W-:-:S13]  /*3c90*/  ISETP.GE.AND P0, PT, R77, UR6, PT ;  /* 0x000000064d007c0c */ /* 0x000fda000bf06270 */
[----:B------:R-:W-:Y:S05]  /*3ca0*/  @P0 BRA `(.L_x_34) ;  /* 0x0000000000300947 */ /* 0x000fea0003800000 */
[----:B------:R-:W-:-:S13]  /*3cb0*/  ISETP.GE.AND P0, PT, R70, UR7, PT ;  /* 0x0000000746007c0c */ /* 0x000fda000bf06270 */
[----:B------:R-:W-:-:S05]  /*3cc0*/  @!P0 F2FP.BF16.F32.PACK_AB R66, RZ, R66 ;  /* 0x00000042ff42823e */ /* 0x000fca00000010ff */
[----:B------:R4:W-:Y:S01]  /*3cd0*/  @!P0 STG.E.U16 desc[UR8][R16.64+0x20], R66 ;  /* 0x0000204210008986 */ /* 0x0009e2000c101508 */
[----:B------:R-:W-:-:S13]  /*3ce0*/  ISETP.GE.AND P0, PT, R68, UR7, PT ;  /* 0x0000000744007c0c */ /* 0x000fda000bf06270 */
[----:B----4-:R-:W-:Y:S05]  /*3cf0*/  @P0 BRA `(.L_x_34) ;  /* 0x00000000001c0947 */ /* 0x010fea0003800000 */
[----:B------:R-:W-:-:S05]  /*3d00*/  F2FP.BF16.F32.PACK_AB R67, RZ, R67 ;  /* 0x00000043ff43723e */ /* 0x000fca00000010ff */
[----:B------:R4:W-:Y:S01]  /*3d10*/  STG.E.U16 desc[UR8][R12.64+0x22], R67 ;  /* 0x000022430c007986 */ /* 0x0009e2000c101508 */
[----:B------:R-:W-:Y:S05]  /*3d20*/  BRA `(.L_x_34) ;  /* 0x0000000000107947 */ /* 0x000fea0003800000 */
.L_x_33:
[----:B0-----:R-:W-:Y:S08]  /*3d30*/  F2F.BF16.F32 R65, R66 ;  /* 0x0000004200417304 */ /* 0x001ff00000202000 */
[----:B------:R-:W0:Y:S02]  /*3d40*/  F2F.BF16.F32 R64, R67 ;  /* 0x0000004300407304 */ /* 0x000e240000202000 */
[----:B0-----:R-:W-:-:S05]  /*3d50*/  PRMT R65, R65, 0x5410, R64 ;  /* 0x0000541041417816 */ /* 0x001fca0000000040 */
[----:B------:R0:W-:Y:S02]  /*3d60*/  STG.E desc[UR8][R16.64+0x20], R65 ;  /* 0x0000204110007986 */ /* 0x0001e4000c101908 */
.L_x_34:
[----:B------:R-:W-:Y:S05]  /*3d70*/  BSYNC.RECONVERGENT B0 ;  /* 0x0000000000007941 */ /* 0x000fea0003800200 */
.L_x_32:
[C---:B0-----:R-:W-:Y:S01]  /*3d80*/  VIADD R64, R118.reuse, 0x19 ;  /* 0x0000001976407836 */ /* 0x041fe20000000000 */
[----:B------:R-:W-:Y:S01]  /*3d90*/  ISETP.LT.AND P1, PT, R119, UR6, PT ;  /* 0x0000000677007c0c */ /* 0x000fe2000bf21270 */
[----:B------:R-:W-:Y:S01]  /*3da0*/  BSSY.RECONVERGENT B0, `(.L_x_35) ;  /* 0x0000015000007945 */ /* 0x000fe20003800200 */
[----:B------:R-:W-:Y:S02]  /*3db0*/  VIADD R66, R118, 0x18 ;  /* 0x0000001876427836 */ /* 0x000fe40000000000 */
[----:B------:R-:W-:-:S13]  /*3dc0*/  ISETP.GE.AND P0, PT, R64, UR7, PT ;  /* 0x0000000740007c0c */ /* 0x000fda000bf06270 */
        /* <DEDUP_REMOVED lines=10> */
[----:B----4-:R-:W-:Y:S01]  /*3e70*/  PRMT R67, R61, 0x7610, R67 ;  /* 0x000076103d437816 */ /* 0x010fe20000000043 */
[----:B------:R-:W-:-:S05]  /*3e80*/  IMAD.WIDE R60, R65, 0x2, R2 ;  /* 0x00000002413c7825 */ /* 0x000fca00078e0202 */
[----:B------:R0:W-:Y:S01]  /*3e90*/  STG.E.U16 desc[UR8][R60.64], R67 ;  /* 0x000000433c007986 */ /* 0x0001e2000c101508 */
[----:B------:R-:W-:Y:S05]  /*3ea0*/  BRA `(.L_x_37) ;  /* 0x0000000000107947 */ /* 0x000fea0003800000 */
.L_x_36:
[----:B------:R-:W-:Y:S08]  /*3eb0*/  F2F.BF16.F32 R65, R60 ;  /* 0x0000003c00417304 */ /* 0x000ff00000202000 */
[----:B------:R-:W0:Y:S02]  /*3ec0*/  F2F.BF16.F32 R74, R61 ;  /* 0x0000003d004a7304 */ /* 0x000e240000202000 */
[----:B0-----:R-:W-:-:S05]  /*3ed0*/  PRMT R65, R65, 0x5410, R74 ;  /* 0x0000541041417816 */ /* 0x001fca000000004a */
[----:B------:R0:W-:Y:S02]  /*3ee0*/  STG.E desc[UR8][R14.64+0x30], R65 ;  /* 0x000030410e007986 */ /* 0x0001e4000c101908 */
.L_x_37:
[----:B------:R-:W-:Y:S05]  /*3ef0*/  BSYNC.RECONVERGENT B0 ;  /* 0x0000000000007941 */ /* 0x000fea0003800200 */
.L_x_35:
        /* <DEDUP_REMOVED lines=10> */
[----:B------:R-:W-:-:S05]  /*3fa0*/  F2FP.BF16.F32.PACK_AB R63, RZ, R63 ;  /* 0x0000003fff3f723e */ /* 0x000fca00000010ff */
[----:B------:R0:W-:Y:S01]  /*3fb0*/  STG.E.U16 desc[UR8][R12.64+0x32], R63 ;  /* 0x0000323f0c007986 */ /* 0x0001e2000c101508 */
[----:B------:R-:W-:Y:S05]  /*3fc0*/  BRA `(.L_x_40) ;  /* 0x0000000000107947 */ /* 0x000fea0003800000 */
.L_x_39:
[----:B0-----:R-:W-:Y:S08]  /*3fd0*/  F2F.BF16.F32 R61, R62 ;  /* 0x0000003e003d7304 */ /* 0x001ff00000202000 */
[----:B------:R-:W0:Y:S02]  /*3fe0*/  F2F.BF16.F32 R60, R63 ;  /* 0x0000003f003c7304 */ /* 0x000e240000202000 */
[----:B0-----:R-:W-:-:S05]  /*3ff0*/  PRMT R61, R61, 0x5410, R60 ;  /* 0x000054103d3d7816 */ /* 0x001fca000000003c */
[----:B------:R0:W-:Y:S02]  /*4000*/  STG.E desc[UR8][R16.64+0x30], R61 ;  /* 0x0000303d10007986 */ /* 0x0001e4000c101908 */
.L_x_40:
[----:B------:R-:W-:Y:S05]  /*4010*/  BSYNC.RECONVERGENT B0 ;  /* 0x0000000000007941 */ /* 0x000fea0003800200 */
.L_x_38:
        /* <DEDUP_REMOVED lines=15> */
[----:B------:R-:W-:Y:S01]  /*4110*/  PRMT R63, R57, 0x7610, R63 ;  /* 0x00007610393f7816 */ /* 0x000fe2000000003f */
[----:B------:R-:W-:-:S05]  /*4120*/  IMAD.WIDE R56, R61, 0x2, R2 ;  /* 0x000000023d387825 */ /* 0x000fca00078e0202 */
[----:B------:R0:W-:Y:S01]  /*4130*/  STG.E.U16 desc[UR8][R56.64], R63 ;  /* 0x0000003f38007986 */ /* 0x0001e2000c101508 */
[----:B------:R-:W-:Y:S05]  /*4140*/  BRA `(.L_x_43) ;  /* 0x0000000000107947 */ /* 0x000fea0003800000 */
.L_x_42:
[----:B------:R-:W-:Y:S08]  /*4150*/  F2F.BF16.F32 R61, R56 ;  /* 0x00000038003d7304 */ /* 0x000ff00000202000 */
[----:B------:R-:W0:Y:S02]  /*4160*/  F2F.BF16.F32 R74, R57 ;  /* 0x00000039004a7304 */ /* 0x000e240000202000 */
[----:B0-----:R-:W-:-:S05]  /*4170*/  PRMT R61, R61, 0x5410, R74 ;  /* 0x000054103d3d7816 */ /* 0x001fca000000004a */
[----:B------:R0:W-:Y:S02]  /*4180*/  STG.E desc[UR8][R14.64+0x40], R61 ;  /* 0x0000403d0e007986 */ /* 0x0001e4000c101908 */
.L_x_43:
[----:B------:R-:W-:Y:S05]  /*4190*/  BSYNC.RECONVERGENT B0 ;  /* 0x0000000000007941 */ /* 0x000fea0003800200 */
.L_x_41:
        /* <DEDUP_REMOVED lines=13> */
.L_x_45:
[----:B0-----:R-:W-:Y:S08]  /*4270*/  F2F.BF16.F32 R57, R58 ;  /* 0x0000003a00397304 */ /* 0x001ff00000202000 */
[----:B------:R-:W0:Y:S02]  /*4280*/  F2F.BF16.F32 R56, R59 ;  /* 0x0000003b00387304 */ /* 0x000e240000202000 */
[----:B0-----:R-:W-:-:S05]  /*4290*/  PRMT R57, R57, 0x5410, R56 ;  /* 0x0000541039397816 */ /* 0x001fca0000000038 */
[----:B------:R0:W-:Y:S02]  /*42a0*/  STG.E desc[UR8][R16.64+0x40], R57 ;  /* 0x0000403910007986 */ /* 0x0001e4000c101908 */
.L_x_46:
[----:B------:R-:W-:Y:S05]  /*42b0*/  BSYNC.RECONVERGENT B0 ;  /* 0x0000000000007941 */ /* 0x000fea0003800200 */
.L_x_44:
        /* <DEDUP_REMOVED lines=19> */
.L_x_48:
[----:B------:R-:W-:Y:S08]  /*43f0*/  F2F.BF16.F32 R57, R52 ;  /* 0x0000003400397304 */ /* 0x000ff00000202000 */
[----:B------:R-:W0:Y:S02]  /*4400*/  F2F.BF16.F32 R74, R53 ;  /* 0x00000035004a7304 */ /* 0x000e240000202000 */
[----:B0-----:R-:W-:-:S05]  /*4410*/  PRMT R57, R57, 0x5410, R74 ;  /* 0x0000541039397816 */ /* 0x001fca000000004a */
[----:B------:R0:W-:Y:S02]  /*4420*/  STG.E desc[UR8][R14.64+0x50], R57 ;  /* 0x000050390e007986 */ /* 0x0001e4000c101908 */
.L_x_49:
[----:B------:R-:W-:Y:S05]  /*4430*/  BSYNC.RECONVERGENT B0 ;  /* 0x0000000000007941 */ /* 0x000fea0003800200 */
.L_x_47:
        /* <DEDUP_REMOVED lines=13> */
.L_x_51:
[----:B0-----:R-:W-:Y:S08]  /*4510*/  F2F.BF16.F32 R53, R54 ;  /* 0x0000003600357304 */ /* 0x001ff00000202000 */
[----:B------:R-:W0:Y:S02]  /*4520*/  F2F.BF16.F32 R52, R55 ;  /* 0x0000003700347304 */ /* 0x000e240000202000 */
[----:B0-----:R-:W-:-:S05]  /*4530*/  PRMT R53, R53, 0x5410, R52 ;  /* 0x0000541035357816 */ /* 0x001fca0000000034 */
[----:B------:R0:W-:Y:S02]  /*4540*/  STG.E desc[UR8][R16.64+0x50], R53 ;  /* 0x0000503510007986 */ /* 0x0001e4000c101908 */
.L_x_52:
[----:B------:R-:W-:Y:S05]  /*4550*/  BSYNC.RECONVERGENT B0 ;  /* 0x0000000000007941 */ /* 0x000fea0003800200 */
.L_x_50:
        /* <DEDUP_REMOVED lines=19> */
.L_x_54:
[----:B------:R-:W-:Y:S08]  /*4690*/  F2F.BF16.F32 R53, R48 ;  /* 0x0000003000357304 */ /* 0x000ff00000202000 */
[----:B------:R-:W0:Y:S02]  /*46a0*/  F2F.BF16.F32 R74, R49 ;  /* 0x00000031004a7304 */ /* 0x000e240000202000 */
[----:B0-----:R-:W-:-:S05]  /*46b0*/  PRMT R53, R53, 0x5410, R74 ;  /* 0x0000541035357816 */ /* 0x001fca000000004a */
[----:B------:R0:W-:Y:S02]  /*46c0*/  STG.E desc[UR8][R14.64+0x60], R53 ;  /* 0x000060350e007986 */ /* 0x0001e4000c101908 */
.L_x_55:
[----:B------:R-:W-:Y:S05]  /*46d0*/  BSYNC.RECONVERGENT B0 ;  /* 0x0000000000007941 */ /* 0x000fea0003800200 */
.L_x_53:
        /* <DEDUP_REMOVED lines=13> */
.L_x_57:
[----:B0-----:R-:W-:Y:S08]  /*47b0*/  F2F.BF16.F32 R49, R50 ;  /* 0x0000003200317304 */ /* 0x001ff00000202000 */
[----:B------:R-:W0:Y:S02]  /*47c0*/  F2F.BF16.F32 R48, R51 ;  /* 0x0000003300307304 */ /* 0x000e240000202000 */
[----:B0-----:R-:W-:-:S05]  /*47d0*/  PRMT R49, R49, 0x5410, R48 ;  /* 0x0000541031317816 */ /* 0x001fca0000000030 */
[----:B------:R0:W-:Y:S02]  /*47e0*/  STG.E desc[UR8][R16.64+0x60], R49 ;  /* 0x0000603110007986 */ /* 0x0001e4000c101908 */
.L_x_58:
[----:B------:R-:W-:Y:S05]  /*47f0*/  BSYNC.RECONVERGENT B0 ;  /* 0x0000000000007941 */ /* 0x000fea0003800200 */
.L_x_56:
        /* <DEDUP_REMOVED lines=15> */
[----:B---3--:R-:W-:Y:S01]  /*48f0*/  PRMT R14, R9, 0x7610, R14 ;  /* 0x00007610090e7816 */ /* 0x008fe2000000000e */
[----:B------:R-:W-:-:S05]  /*4900*/  IMAD.WIDE R8, R19, 0x2, R2 ;  /* 0x0000000213087825 */ /* 0x000fca00078e0202 */
[----:B------:R0:W-:Y:S01]  /*4910*/  STG.E.U16 desc[UR8][R8.64], R14 ;  /* 0x0000000e08007986 */ /* 0x0001e2000c101508 */
[----:B------:R-:W-:Y:S05]  /*4920*/  BRA `(.L_x_61) ;  /* 0x0000000000107947 */ /* 0x000fea0003800000 */
.L_x_60:
[----:B------:R-:W-:Y:S08]  /*4930*/  F2F.BF16.F32 R19, R8 ;  /* 0x0000000800137304 */ /* 0x000ff00000202000 */
[----:B------:R-:W0:Y:S02]  /*4940*/  F2F.BF16.F32 R50, R9 ;  /* 0x0000000900327304 */ /* 0x000e240000202000 */
[----:B0-----:R-:W-:-:S05]  /*4950*/  PRMT R19, R19, 0x5410, R50 ;  /* 0x0000541013137816 */ /* 0x001fca0000000032 */
[----:B------:R0:W-:Y:S02]  /*4960*/  STG.E desc[UR8][R14.64+0x70], R19 ;  /* 0x000070130e007986 */ /* 0x0001e4000c101908 */
.L_x_61:
[----:B------:R-:W-:Y:S05]  /*4970*/  BSYNC.RECONVERGENT B0 ;  /* 0x0000000000007941 */ /* 0x000fea0003800200 */
.L_x_59:
        /* <DEDUP_REMOVED lines=13> */
.L_x_63:
[----:B0-----:R-:W-:Y:S08]  /*4a50*/  F2F.BF16.F32 R9, R10 ;  /* 0x0000000a00097304 */ /* 0x001ff00000202000 */
[----:B------:R-:W0:Y:S02]  /*4a60*/  F2F.BF16.F32 R8, R11 ;  /* 0x0000000b00087304 */ /* 0x000e240000202000 */
[----:B0-----:R-:W-:-:S05]  /*4a70*/  PRMT R9, R9, 0x5410, R8 ;  /* 0x0000541009097816 */ /* 0x001fca0000000008 */
[----:B------:R0:W-:Y:S02]  /*4a80*/  STG.E desc[UR8][R16.64+0x70], R9 ;  /* 0x0000700910007986 */ /* 0x0001e4000c101908 */
.L_x_64:
[----:B------:R-:W-:Y:S05]  /*4a90*/  BSYNC.RECONVERGENT B0 ;  /* 0x0000000000007941 */ /* 0x000fea0003800200 */
.L_x_62:
[----:B0--3--:R-:W-:Y:S01]  /*4aa0*/  VIADD R14, R119, 0x10 ;  /* 0x00000010770e7836 */ /* 0x009fe20000000000 */
[----:B------:R-:W-:Y:S01]  /*4ab0*/  ISETP.GE.AND P6, PT, R76, UR7, PT ;  /* 0x000000074c007c0c */ /* 0x000fe2000bfc6270 */
[----:B------:R-:W-:Y:S02]  /*4ac0*/  BSSY.RECONVERGENT B0, `(.L_x_65) ;  /* 0x0000014000007945 */ /* 0x000fe40003800200 */
[C---:B------:R-:W-:Y:S01]  /*4ad0*/  IMAD R11, R14.reuse, UR7, RZ ;  /* 0x000000070e0b7c24 */ /* 0x040fe2000f8e02ff */
[----:B------:R-:W-:-:S03]  /*4ae0*/  ISETP.LT.AND P5, PT, R14, UR6, PT ;  /* 0x000000060e007c0c */ /* 0x000fc6000bfa1270 */
[----:B------:R-:W-:-:S04]  /*4af0*/  IMAD.IADD R9, R118, 0x1, R11 ;  /* 0x0000000176097824 */ /* 0x000fc800078e020b */
[----:B------:R-:W-:-:S06]  /*4b00*/  IMAD.WIDE R8, R9, 0x2, R2 ;  /* 0x0000000209087825 */ /* 0x000fcc00078e0202 */
        /* <DEDUP_REMOVED lines=11> */
.L_x_66:
[----:B-12-4-:R-:W-:Y:S08]  /*4bc0*/  F2F.BF16.F32 R13, R44 ;  /* 0x0000002c000d7304 */ /* 0x016ff00000202000 */
[----:B------:R-:W0:Y:S02]  /*4bd0*/  F2F.BF16.F32 R10, R45 ;  /* 0x0000002d000a7304 */ /* 0x000e240000202000 */
[----:B0-----:R-:W-:-:S05]  /*4be0*/  PRMT R13, R13, 0x5410, R10 ;  /* 0x000054100d0d7816 */ /* 0x001fca000000000a */
[----:B------:R3:W-:Y:S02]  /*4bf0*/  STG.E desc[UR8][R8.64], R13 ;  /* 0x0000000d08007986 */ /* 0x0007e4000c101908 */
.L_x_67:
[----:B------:R-:W-:Y:S05]  /*4c00*/  BSYNC.RECONVERGENT B0 ;  /* 0x0000000000007941 */ /* 0x000fea0003800200 */
.L_x_65:
[----:B------:R-:W-:Y:S01]  /*4c10*/  VIADD R119, R119, 0x18 ;  /* 0x0000001877777836 */ /* 0x000fe20000000000 */
[----:B------:R-:W-:Y:S03]  /*4c20*/  BSSY.RECONVERGENT B0, `(.L_x_68) ;  /* 0x0000014000007945 */ /* 0x000fe60003800200 */
[C---:B-1234-:R-:W-:Y:S01]  /*4c30*/  IMAD R13, R119.reuse, UR7, RZ ;  /* 0x00000007770d7c24 */ /* 0x05efe2000f8e02ff */
        /* <DEDUP_REMOVED lines=14> */
.L_x_69:
[----:B------:R-:W-:Y:S08]  /*4d20*/  F2F.BF16.F32 R15, R46 ;  /* 0x0000002e000f7304 */ /* 0x000ff00000202000 */
[----:B------:R-:W1:Y:S02]  /*4d30*/  F2F.BF16.F32 R10, R47 ;  /* 0x0000002f000a7304 */ /* 0x000e640000202000 */
[----:B-1----:R-:W-:-:S05]  /*4d40*/  PRMT R15, R15, 0x5410, R10 ;  /* 0x000054100f0f7816 */ /* 0x002fca000000000a */
[----:B------:R1:W-:Y:S02]  /*4d50*/  STG.E desc[UR8][R2.64], R15 ;  /* 0x0000000f02007986 */ /* 0x0003e4000c101908 */
.L_x_70:
[----:B------:R-:W-:Y:S05]  /*4d60*/  BSYNC.RECONVERGENT B0 ;  /* 0x0000000000007941 */ /* 0x000fea0003800200 */
.L_x_68:
[----:B------:R-:W-:Y:S01]  /*4d70*/  IADD3 R12, P5, PT, R118, R11, RZ ;  /* 0x0000000b760c7210 */ /* 0x000fe20007fbe0ff */
[----:B------:R-:W-:Y:S01]  /*4d80*/  BSSY.RECONVERGENT B0, `(.L_x_71) ;  /* 0x0000015000007945 */ /* 0x000fe20003800200 */
[----:B------:R-:W-:Y:S02]  /*4d90*/  ISETP.GE.AND P6, PT, R0, UR7, PT ;  /* 0x0000000700007c0c */ /* 0x000fe4000bfc6270 */
[----:B------:R-:W-:Y:S02]  /*4da0*/  LEA.HI.X.SX32 R11, R11, R18, 0x1, P5 ;  /* 0x000000120b0b7211 */ /* 0x000fe400028f0eff */
[----:B------:R-:W-:-:S04]  /*4db0*/  LEA R10, P5, R12, UR4, 0x1 ;  /* 0x000000040c0a7c11 */ /* 0x000fc8000f8a08ff */
[----:B------:R-:W-:Y:S02]  /*4dc0*/  LEA.HI.X R11, R12, UR5, R11, 0x1, P5 ;  /* 0x000000050c0b7c11 */ /* 0x000fe4000a8f0c0b */
[----:B------:R-:W-:-:S13]  /*4dd0*/  ISETP.LT.AND P5, PT, R14, UR6, PT ;  /* 0x000000060e007c0c */ /* 0x000fda000bfa1270 */
[----:B------:R-:W-:Y:S05]  /*4de0*/  @!P6 BRA P5, `(.L_x_72) ;  /* 0x000000000028e947 */ /* 0x000fea0002800000 */
[----:B------:R-:W-:-:S13]  /*4df0*/  ISETP.GE.AND P5, PT, R14, UR6, PT ;  /* 0x000000060e007c0c */ /* 0x000fda000bfa6270 */
[----:B------:R-:W-:Y:S05]  /*4e00*/  @P5 BRA `(.L_x_73) ;  /* 0x0000000000305947 */ /* 0x000fea0003800000 */
[----:B------:R-:W-:-:S13]  /*4e10*/  ISETP.GE.AND P5, PT, R72, UR7, PT ;  /* 0x0000000748007c0c */ /* 0x000fda000bfa6270 */
[----:B------:R-:W-:-:S05]  /*4e20*/  @!P5 F2FP.BF16.F32.PACK_AB R40, RZ, R40 ;  /* 0x00000028ff28d23e */ /* 0x000fca00000010ff */
[----:B------:R3:W-:Y:S01]  /*4e30*/  @!P5 STG.E.U16 desc[UR8][R10.64+0x10], R40 ;  /* 0x000010280a00d986 */ /* 0x0007e2000c101508 */
[----:B------:R-:W-:-:S13]  /*4e40*/  ISETP.GE.AND P5, PT, R0, UR7, PT ;  /* 0x0000000700007c0c */ /* 0x000fda000bfa6270 */
[----:B---3--:R-:W-:Y:S05]  /*4e50*/  @P5 BRA `(.L_x_73) ;  /* 0x00000000001c5947 */ /* 0x008fea0003800000 */
[----:B------:R-:W-:-:S05]  /*4e60*/  F2FP.BF16.F32.PACK_AB R41, RZ, R41 ;  /* 0x00000029ff29723e */ /* 0x000fca00000010ff */
[----:B------:R3:W-:Y:S01]  /*4e70*/  STG.E.U16 desc[UR8][R8.64+0x12], R41 ;  /* 0x0000122908007986 */ /* 0x0007e2000c101508 */
[----:B------:R-:W-:Y:S05]  /*4e80*/  BRA `(.L_x_73) ;  /* 0x0000000000107947 */ /* 0x000fea0003800000 */
.L_x_72:
[----:B-1----:R-:W-:Y:S08]  /*4e90*/  F2F.BF16.F32 R15, R40 ;  /* 0x00000028000f7304 */ /* 0x002ff00000202000 */
[----:B------:R-:W1:Y:S02]  /*4ea0*/  F2F.BF16.F32 R12, R41 ;  /* 0x00000029000c7304 */ /* 0x000e640000202000 */
[----:B-1----:R-:W-:-:S05]  /*4eb0*/  PRMT R15, R15, 0x5410, R12 ;  /* 0x000054100f0f7816 */ /* 0x002fca000000000c */
[----:B------:R1:W-:Y:S02]  /*4ec0*/  STG.E desc[UR8][R10.64+0x10], R15 ;  /* 0x0000100f0a007986 */ /* 0x0003e4000c101908 */
.L_x_73:
[----:B------:R-:W-:Y:S05]  /*4ed0*/  BSYNC.RECONVERGENT B0 ;  /* 0x0000000000007941 */ /* 0x000fea0003800200 */
.L_x_71:
[----:B------:R-:W-:Y:S01]  /*4ee0*/  IADD3 R118, P5, PT, R118, R13, RZ ;  /* 0x0000000d76767210 */ /* 0x000fe20007fbe0ff */
[----:B------:R-:W-:Y:S03]  /*4ef0*/  BSSY.RECONVERGENT B0, `(.L_x_74) ;  /* 0x0000014000007945 */ /* 0x000fe60003800200 */
        /* <DEDUP_REMOVED lines=15> */
.L_x_75:
[----:B-1----:R-:W-:Y:S08]  /*4ff0*/  F2F.BF16.F32 R15, R42 ;  /* 0x0000002a000f7304 */ /* 0x002ff00000202000 */
[----:B------:R-:W1:Y:S02]  /*5000*/  F2F.BF16.F32 R0, R43 ;  /* 0x0000002b00007304 */ /* 0x000e640000202000 */
[----:B-1----:R-:W-:-:S05]  /*5010*/  PRMT R15, R15, 0x5410, R0 ;  /* 0x000054100f0f7816 */ /* 0x002fca0000000000 */
[----:B------:R1:W-:Y:S02]  /*5020*/  STG.E desc[UR8][R12.64+0x10], R15 ;  /* 0x0000100f0c007986 */ /* 0x0003e4000c101908 */
.L_x_76:
[----:B------:R-:W-:Y:S05]  /*5030*/  BSYNC.RECONVERGENT B0 ;  /* 0x0000000000007941 */ /* 0x000fea0003800200 */
.L_x_74:
[----:B------:R-:W-:Y:S01]  /*5040*/  ISETP.GE.AND P6, PT, R68, UR7, PT ;  /* 0x0000000744007c0c */ /* 0x000fe2000bfc6270 */
[----:B------:R-:W-:Y:S01]  /*5050*/  BSSY.RECONVERGENT B0, `(.L_x_77) ;  /* 0x0000011000007945 */ /* 0x000fe20003800200 */
        /* <DEDUP_REMOVED lines=12> */
.L_x_78:
[----:B-1----:R-:W-:Y:S08]  /*5120*/  F2F.BF16.F32 R15, R36 ;  /* 0x00000024000f7304 */ /* 0x002ff00000202000 */
[----:B------:R-:W1:Y:S02]  /*5130*/  F2F.BF16.F32 R0, R37 ;  /* 0x0000002500007304 */ /* 0x000e640000202000 */
[----:B-1----:R-:W-:-:S05]  /*5140*/  PRMT R15, R15, 0x5410, R0 ;  /* 0x000054100f0f7816 */ /* 0x002fca0000000000 */
[----:B------:R1:W-:Y:S02]  /*5150*/  STG.E desc[UR8][R10.64+0x20], R15 ;  /* 0x0000200f0a007986 */ /* 0x0003e4000c101908 */
.L_x_79:
[----:B------:R-:W-:Y:S05]  /*5160*/  BSYNC.RECONVERGENT B0 ;  /* 0x0000000000007941 */ /* 0x000fea0003800200 */
.L_x_77:
        /* <DEDUP_REMOVED lines=13> */
.L_x_81:
[----:B-1----:R-:W-:Y:S08]  /*5240*/  F2F.BF16.F32 R15, R38 ;  /* 0x00000026000f7304 */ /* 0x002ff00000202000 */
[----:B------:R-:W1:Y:S02]  /*5250*/  F2F.BF16.F32 R0, R39 ;  /* 0x0000002700007304 */ /* 0x000e640000202000 */
[----:B-1----:R-:W-:-:S05]  /*5260*/  PRMT R15, R15, 0x5410, R0 ;  /* 0x000054100f0f7816 */ /* 0x002fca0000000000 */
[----:B------:R1:W-:Y:S02]  /*5270*/  STG.E desc[UR8][R12.64+0x20], R15 ;  /* 0x0000200f0c007986 */ /* 0x0003e4000c101908 */
.L_x_82:
[----:B------:R-:W-:Y:S05]  /*5280*/  BSYNC.RECONVERGENT B0 ;  /* 0x0000000000007941 */ /* 0x000fea0003800200 */
.L_x_80:
        /* <DEDUP_REMOVED lines=13> */
.L_x_84:
[----:B-1----:R-:W-:Y:S08]  /*5360*/  F2F.BF16.F32 R15, R32 ;  /* 0x00000020000f7304 */ /* 0x002ff00000202000 */
[----:B------:R-:W1:Y:S02]  /*5370*/  F2F.BF16.F32 R0, R33 ;  /* 0x0000002100007304 */ /* 0x000e640000202000 */
[----:B-1----:R-:W-:-:S05]  /*5380*/  PRMT R15, R15, 0x5410, R0 ;  /* 0x000054100f0f7816 */ /* 0x002fca0000000000 */
[----:B------:R1:W-:Y:S02]  /*5390*/  STG.E desc[UR8][R10.64+0x30], R15 ;  /* 0x0000300f0a007986 */ /* 0x0003e4000c101908 */
.L_x_85:
[----:B------:R-:W-:Y:S05]  /*53a0*/  BSYNC.RECONVERGENT B0 ;  /* 0x0000000000007941 */ /* 0x000fea0003800200 */
.L_x_83:
        /* <DEDUP_REMOVED lines=13> */
.L_x_87:
[----:B-1----:R-:W-:Y:S08]  /*5480*/  F2F.BF16.F32 R15, R34 ;  /* 0x00000022000f7304 */ /* 0x002ff00000202000 */
[----:B------:R-:W1:Y:S02]  /*5490*/  F2F.BF16.F32 R0, R35 ;  /* 0x0000002300007304 */ /* 0x000e640000202000 */
[----:B-1----:R-:W-:-:S05]  /*54a0*/  PRMT R15, R15, 0x5410, R0 ;  /* 0x000054100f0f7816 */ /* 0x002fca0000000000 */
[----:B------:R1:W-:Y:S02]  /*54b0*/  STG.E desc[UR8][R12.64+0x30], R15 ;  /* 0x0000300f0c007986 */ /* 0x0003e4000c101908 */
.L_x_88:
[----:B------:R-:W-:Y:S05]  /*54c0*/  BSYNC.RECONVERGENT B0 ;  /* 0x0000000000007941 */ /* 0x000fea0003800200 */
.L_x_86:
        /* <DEDUP_REMOVED lines=13> */
.L_x_90:
[----:B-1----:R-:W-:Y:S08]  /*55a0*/  F2F.BF16.F32 R15, R28 ;  /* 0x0000001c000f7304 */ /* 0x002ff00000202000 */
[----:B------:R-:W1:Y:S02]  /*55b0*/  F2F.BF16.F32 R0, R29 ;  /* 0x0000001d00007304 */ /* 0x000e640000202000 */
[----:B-1----:R-:W-:-:S05]  /*55c0*/  PRMT R15, R15, 0x5410, R0 ;  /* 0x000054100f0f7816 */ /* 0x002fca0000000000 */
[----:B------:R1:W-:Y:S02]  /*55d0*/  STG.E desc[UR8][R10.64+0x40], R15 ;  /* 0x0000400f0a007986 */ /* 0x0003e4000c101908 */
.L_x_91:
[----:B------:R-:W-:Y:S05]  /*55e0*/  BSYNC.RECONVERGENT B0 ;  /* 0x0000000000007941 */ /* 0x000fea0003800200 */
.L_x_89:
        /* <DEDUP_REMOVED lines=13> */
.L_x_93:
[----:B-1----:R-:W-:Y:S08]  /*56c0*/  F2F.BF16.F32 R15, R30 ;  /* 0x0000001e000f7304 */ /* 0x002ff00000202000 */
[----:B------:R-:W1:Y:S02]  /*56d0*/  F2F.BF16.F32 R0, R31 ;  /* 0x0000001f00007304 */ /* 0x000e640000202000 */
[----:B-1----:R-:W-:-:S05]  /*56e0*/  PRMT R15, R15, 0x5410, R0 ;  /* 0x000054100f0f7816 */ /* 0x002fca0000000000 */
[----:B------:R1:W-:Y:S02]  /*56f0*/  STG.E desc[UR8][R12.64+0x40], R15 ;  /* 0x0000400f0c007986 */ /* 0x0003e4000c101908 */
.L_x_94:
[----:B------:R-:W-:Y:S05]  /*5700*/  BSYNC.RECONVERGENT B0 ;  /* 0x0000000000007941 */ /* 0x000fea0003800200 */
.L_x_92:
        /* <DEDUP_REMOVED lines=13> */
.L_x_96:
[----:B-1----:R-:W-:Y:S08]  /*57e0*/  F2F.BF16.F32 R15, R24 ;  /* 0x00000018000f7304 */ /* 0x002ff00000202000 */
[----:B------:R-:W1:Y:S02]  /*57f0*/  F2F.BF16.F32 R0, R25 ;  /* 0x0000001900007304 */ /* 0x000e640000202000 */
[----:B-1----:R-:W-:-:S05]  /*5800*/  PRMT R15, R15, 0x5410, R0 ;  /* 0x000054100f0f7816 */ /* 0x002fca0000000000 */
[----:B------:R1:W-:Y:S02]  /*5810*/  STG.E desc[UR8][R10.64+0x50], R15 ;  /* 0x0000500f0a007986 */ /* 0x0003e4000c101908 */
.L_x_97:
[----:B------:R-:W-:Y:S05]  /*5820*/  BSYNC.RECONVERGENT B0 ;  /* 0x0000000000007941 */ /* 0x000fea0003800200 */
.L_x_95:
        /* <DEDUP_REMOVED lines=13> */
.L_x_99:
[----:B-1----:R-:W-:Y:S08]  /*5900*/  F2F.BF16.F32 R15, R26 ;  /* 0x0000001a000f7304 */ /* 0x002ff00000202000 */
[----:B------:R-:W1:Y:S02]  /*5910*/  F2F.BF16.F32 R0, R27 ;  /* 0x0000001b00007304 */ /* 0x000e640000202000 */
[----:B-1----:R-:W-:-:S05]  /*5920*/  PRMT R15, R15, 0x5410, R0 ;  /* 0x000054100f0f7816 */ /* 0x002fca0000000000 */
[----:B------:R1:W-:Y:S02]  /*5930*/  STG.E desc[UR8][R12.64+0x50], R15 ;  /* 0x0000500f0c007986 */ /* 0x0003e4000c101908 */
.L_x_100:
[----:B------:R-:W-:Y:S05]  /*5940*/  BSYNC.RECONVERGENT B0 ;  /* 0x0000000000007941 */ /* 0x000fea0003800200 */
.L_x_98:
        /* <DEDUP_REMOVED lines=13> */
.L_x_102:
[----:B-1----:R-:W-:Y:S08]  /*5a20*/  F2F.BF16.F32 R15, R4 ;  /* 0x00000004000f7304 */ /* 0x002ff00000202000 */
[----:B------:R-:W1:Y:S02]  /*5a30*/  F2F.BF16.F32 R0, R5 ;  /* 0x0000000500007304 */ /* 0x000e640000202000 */
[----:B-1----:R-:W-:-:S05]  /*5a40*/  PRMT R15, R15, 0x5410, R0 ;  /* 0x000054100f0f7816 */ /* 0x002fca0000000000 */
[----:B------:R1:W-:Y:S02]  /*5a50*/  STG.E desc[UR8][R10.64+0x60], R15 ;  /* 0x0000600f0a007986 */ /* 0x0003e4000c101908 */
.L_x_103:
[----:B------:R-:W-:Y:S05]  /*5a60*/  BSYNC.RECONVERGENT B0 ;  /* 0x0000000000007941 */ /* 0x000fea0003800200 */
.L_x_101:
        /* <DEDUP_REMOVED lines=13> */
.L_x_105:
[----:B0-----:R-:W-:Y:S08]  /*5b40*/  F2F.BF16.F32 R5, R6 ;  /* 0x0000000600057304 */ /* 0x001ff00000202000 */
[----:B------:R-:W0:Y:S02]  /*5b50*/  F2F.BF16.F32 R0, R7 ;  /* 0x0000000700007304 */ /* 0x000e240000202000 */
[----:B0-----:R-:W-:-:S05]  /*5b60*/  PRMT R5, R5, 0x5410, R0 ;  /* 0x0000541005057816 */ /* 0x001fca0000000000 */
[----:B------:R0:W-:Y:S02]  /*5b70*/  STG.E desc[UR8][R12.64+0x60], R5 ;  /* 0x000060050c007986 */ /* 0x0001e4000c101908 */
.L_x_106:
[----:B------:R-:W-:Y:S05]  /*5b80*/  BSYNC.RECONVERGENT B0 ;  /* 0x0000000000007941 */ /* 0x000fea0003800200 */
.L_x_104:
        /* <DEDUP_REMOVED lines=13> */
.L_x_108:
[----:B0-----:R-:W-:Y:S08]  /*5c60*/  F2F.BF16.F32 R5, R20 ;  /* 0x0000001400057304 */ /* 0x001ff00000202000 */
[----:B------:R-:W0:Y:S02]  /*5c70*/  F2F.BF16.F32 R0, R21 ;  /* 0x0000001500007304 */ /* 0x000e240000202000 */
[----:B0-----:R-:W-:-:S05]  /*5c80*/  PRMT R5, R5, 0x5410, R0 ;  /* 0x0000541005057816 */ /* 0x001fca0000000000 */
[----:B------:R0:W-:Y:S02]  /*5c90*/  STG.E desc[UR8][R10.64+0x70], R5 ;  /* 0x000070050a007986 */ /* 0x0001e4000c101908 */
.L_x_109:
[----:B------:R-:W-:Y:S05]  /*5ca0*/  BSYNC.RECONVERGENT B0 ;  /* 0x0000000000007941 */ /* 0x000fea0003800200 */
.L_x_107:
[----:B------:R-:W-:-:S13]  /*5cb0*/  ISETP.LT.AND P0, PT, R119, UR6, PT ;  /* 0x0000000677007c0c */ /* 0x000fda000bf01270 */
[----:B------:R-:W-:Y:S05]  /*5cc0*/  @!P4 BRA P0, `(.L_x_110) ;  /* 0x000000000028c947 */ /* 0x000fea0000000000 */
[----:B------:R-:W-:-:S13]  /*5cd0*/  ISETP.GE.AND P0, PT, R119, UR6, PT ;  /* 0x0000000677007c0c */ /* 0x000fda000bf06270 */
[----:B------:R-:W-:Y:S05]  /*5ce0*/  @P0 EXIT ;  /* 0x000000000000094d */ /* 0x000fea0003800000 */
[----:B------:R-:W-:Y:S02]  /*5cf0*/  ISETP.GE.AND P0, PT, R49, UR7, PT ;  /* 0x0000000731007c0c */ /* 0x000fe4000bf06270 */
[----:B------:R-:W-:-:S11]  /*5d00*/  ISETP.GE.AND P1, PT, R48, UR7, PT ;  /* 0x0000000730007c0c */ /* 0x000fd6000bf26270 */
[----:B------:R-:W-:-:S05]  /*5d10*/  @!P0 F2FP.BF16.F32.PACK_AB R22, RZ, R22 ;  /* 0x00000016ff16823e */ /* 0x000fca00000010ff */
[----:B------:R0:W-:Y:S01]  /*5d20*/  @!P0 STG.E.U16 desc[UR8][R12.64+0x70], R22 ;  /* 0x000070160c008986 */ /* 0x0001e2000c101508 */
[----:B------:R-:W-:Y:S05]  /*5d30*/  @P1 EXIT ;  /* 0x000000000000194d */ /* 0x000fea0003800000 */
[----:B------:R-:W-:-:S05]  /*5d40*/  F2FP.BF16.F32.PACK_AB R23, RZ, R23 ;  /* 0x00000017ff17723e */ /* 0x000fca00000010ff */
[----:B------:R-:W-:Y:S01]  /*5d50*/  STG.E.U16 desc[UR8][R2.64+0x72], R23 ;  /* 0x0000721702007986 */ /* 0x000fe2000c101508 */
[----:B------:R-:W-:Y:S05]  /*5d60*/  EXIT ;  /* 0x000000000000794d */ /* 0x000fea0003800000 */
.L_x_110:
[----:B012-4-:R-:W-:Y:S08]  /*5d70*/  F2F.BF16.F32 R3, R22 ;  /* 0x0000001600037304 */ /* 0x017ff00000202000 */
[----:B------:R-:W0:Y:S02]  /*5d80*/  F2F.BF16.F32 R0, R23 ;  /* 0x0000001700007304 */ /* 0x000e240000202000 */
[----:B0-----:R-:W-:-:S05]  /*5d90*/  PRMT R3, R3, 0x5410, R0 ;  /* 0x0000541003037816 */ /* 0x001fca0000000000 */
[----:B------:R-:W-:Y:S01]  /*5da0*/  STG.E desc[UR8][R12.64+0x70], R3 ;  /* 0x000070030c007986 */ /* 0x000fe2000c101908 */
[----:B------:R-:W-:Y:S05]  /*5db0*/  EXIT ;  /* 0x000000000000794d */ /* 0x000fea0003800000 */
.L_x_111:
        /* <DEDUP_REMOVED lines=12> */
.L_x_113:


//--------------------- .nv.shared.reserved.0     --------------------------
	.section	.nv.shared.reserved.0,"aw",@nobits
	.weak		__nv_reservedSMEM_offset_0_alias
	.size		__nv_reservedSMEM_offset_0_alias, 0, 64
	.other		__nv_reservedSMEM_offset_0_alias,@"STO_CUDA_RESERVED_SHARED STV_DEFAULT"
__nv_reservedSMEM_offset_0_alias:
	.zero		0
	.zero		64


//--------------------- .nv.shared._ZN8pygpukit3ops10w8a16_gemm24w8a16_gemm_kernel_bf16tcEPK13__nv_bfloat16PKhS4_PS2_iiii --------------------------
	.section	.nv.shared._ZN8pygpukit3ops10w8a16_gemm24w8a16_gemm_kernel_bf16tcEPK13__nv_bfloat16PKhS4_PS2_iiii,"aw",@nobits
	.sectionflags	@""
	.align	2
.nv.shared._ZN8pygpukit3ops10w8a16_gemm24w8a16_gemm_kernel_bf16tcEPK13__nv_bfloat16PKhS4_PS2_iiii:
	.zero		41984


//--------------------- .nv.constant0._ZN8pygpukit3ops10w8a16_gemm24w8a16_gemm_scalar_kernelEPK13__nv_bfloat16PKhS4_PS2_iiii --------------------------
	.section	.nv.constant0._ZN8pygpukit3ops10w8a16_gemm24w8a16_gemm_scalar_kernelEPK13__nv_bfloat16PKhS4_PS2_iiii,"a",@progbits
	.sectionflags	@""
	.align	4
.nv.constant0._ZN8pygpukit3ops10w8a16_gemm24w8a16_gemm_scalar_kernelEPK13__nv_bfloat16PKhS4_PS2_iiii:
	.zero		944


//--------------------- .nv.constant0._ZN8pygpukit3ops10w8a16_gemm24w8a16_gemm_kernel_bf16tcEPK13__nv_bfloat16PKhS4_PS2_iiii --------------------------
	.section	.nv.constant0._ZN8pygpukit3ops10w8a16_gemm24w8a16_gemm_kernel_bf16tcEPK13__nv_bfloat16PKhS4_PS2_iiii,"a",@progbits
	.sectionflags	@""
	.align	4
.nv.constant0._ZN8pygpukit3ops10w8a16_gemm24w8a16_gemm_kernel_bf16tcEPK13__nv_bfloat16PKhS4_PS2_iiii:
	.zero		944


//--------------------- SYMBOLS --------------------------

	.type		.nv.reservedSmem.offset0,@object
	.size		.nv.reservedSmem.offset0,0x4
	.type		.nv.reservedSmem.cap,@object
	.size		.nv.reservedSmem.cap,0x4
